//
// Generated by NVIDIA NVVM Compiler
//
// Compiler Build ID: CL-36424714
// Cuda compilation tools, release 13.0, V13.0.88
// Based on NVVM 20.0.0
//

.version 9.0
.target sm_100
.address_size 64

	// .globl	_Z14conv_kernel_p1PfS_iS_iiiS_i
// _ZZ14conv_kernel_p1PfS_iS_iiiS_iE13shared_kernel has been demoted

.visible .entry _Z14conv_kernel_p1PfS_iS_iiiS_i(
	.param .u64 .ptr .align 1 _Z14conv_kernel_p1PfS_iS_iiiS_i_param_0,
	.param .u64 .ptr .align 1 _Z14conv_kernel_p1PfS_iS_iiiS_i_param_1,
	.param .u32 _Z14conv_kernel_p1PfS_iS_iiiS_i_param_2,
	.param .u64 .ptr .align 1 _Z14conv_kernel_p1PfS_iS_iiiS_i_param_3,
	.param .u32 _Z14conv_kernel_p1PfS_iS_iiiS_i_param_4,
	.param .u32 _Z14conv_kernel_p1PfS_iS_iiiS_i_param_5,
	.param .u32 _Z14conv_kernel_p1PfS_iS_iiiS_i_param_6,
	.param .u64 .ptr .align 1 _Z14conv_kernel_p1PfS_iS_iiiS_i_param_7,
	.param .u32 _Z14conv_kernel_p1PfS_iS_iiiS_i_param_8
)
{
	.reg .pred 	%p<31>;
	.reg .b32 	%r<121>;
	.reg .b32 	%f<152>;
	.reg .b64 	%rd<32>;
	// demoted variable
	.shared .align 4 .b8 _ZZ14conv_kernel_p1PfS_iS_iiiS_iE13shared_kernel[100];
	ld.param.u64 	%rd7, [_Z14conv_kernel_p1PfS_iS_iiiS_i_param_0];
	ld.param.u64 	%rd8, [_Z14conv_kernel_p1PfS_iS_iiiS_i_param_1];
	ld.param.u32 	%r49, [_Z14conv_kernel_p1PfS_iS_iiiS_i_param_2];
	ld.param.u64 	%rd9, [_Z14conv_kernel_p1PfS_iS_iiiS_i_param_3];
	ld.param.u32 	%r50, [_Z14conv_kernel_p1PfS_iS_iiiS_i_param_4];
	ld.param.u32 	%r51, [_Z14conv_kernel_p1PfS_iS_iiiS_i_param_5];
	ld.param.u32 	%r52, [_Z14conv_kernel_p1PfS_iS_iiiS_i_param_6];
	cvta.to.global.u64 	%rd1, %rd9;
	cvta.to.global.u64 	%rd2, %rd7;
	cvta.to.global.u64 	%rd3, %rd8;
	mov.u32 	%r1, %ctaid.y;
	mov.u32 	%r2, %ctaid.x;
	mad.lo.s32 	%r3, %r51, %r2, %r1;
	mov.u32 	%r4, %tid.x;
	mov.u32 	%r5, %tid.y;
	sub.s32 	%r6, %r49, %r50;
	add.s32 	%r7, %r6, 1;
	or.b32  	%r54, %r4, %r5;
	setp.ne.s32 	%p1, %r54, 0;
	setp.lt.s32 	%p2, %r50, 1;
	or.pred  	%p3, %p1, %p2;
	@%p3 bra 	$L__BB0_16;
	mul.lo.s32 	%r56, %r50, %r50;
	mul.lo.s32 	%r8, %r56, %r3;
	and.b32  	%r9, %r50, 15;
	and.b32  	%r10, %r50, 7;
	and.b32  	%r11, %r50, 2147483632;
	and.b32  	%r12, %r50, 3;
	mov.b32 	%r109, 0;
$L__BB0_2:
	setp.lt.u32 	%p4, %r50, 16;
	mul.lo.s32 	%r14, %r109, %r50;
	add.s32 	%r15, %r14, %r8;
	mov.b32 	%r112, 0;
	@%p4 bra 	$L__BB0_5;
	mov.b32 	%r110, 0;
$L__BB0_4:
	.pragma "nounroll";
	add.s32 	%r59, %r15, %r110;
	mul.wide.s32 	%rd10, %r59, 4;
	add.s64 	%rd11, %rd1, %rd10;
	ld.global.f32 	%f17, [%rd11];
	add.s32 	%r60, %r110, %r14;
	shl.b32 	%r61, %r60, 2;
	mov.u32 	%r62, _ZZ14conv_kernel_p1PfS_iS_iiiS_iE13shared_kernel;
	add.s32 	%r63, %r62, %r61;
	st.shared.f32 	[%r63], %f17;
	ld.global.f32 	%f18, [%rd11+4];
	st.shared.f32 	[%r63+4], %f18;
	ld.global.f32 	%f19, [%rd11+8];
	st.shared.f32 	[%r63+8], %f19;
	ld.global.f32 	%f20, [%rd11+12];
	st.shared.f32 	[%r63+12], %f20;
	ld.global.f32 	%f21, [%rd11+16];
	st.shared.f32 	[%r63+16], %f21;
	ld.global.f32 	%f22, [%rd11+20];
	st.shared.f32 	[%r63+20], %f22;
	ld.global.f32 	%f23, [%rd11+24];
	st.shared.f32 	[%r63+24], %f23;
	ld.global.f32 	%f24, [%rd11+28];
	st.shared.f32 	[%r63+28], %f24;
	ld.global.f32 	%f25, [%rd11+32];
	st.shared.f32 	[%r63+32], %f25;
	ld.global.f32 	%f26, [%rd11+36];
	st.shared.f32 	[%r63+36], %f26;
	ld.global.f32 	%f27, [%rd11+40];
	st.shared.f32 	[%r63+40], %f27;
	ld.global.f32 	%f28, [%rd11+44];
	st.shared.f32 	[%r63+44], %f28;
	ld.global.f32 	%f29, [%rd11+48];
	st.shared.f32 	[%r63+48], %f29;
	ld.global.f32 	%f30, [%rd11+52];
	st.shared.f32 	[%r63+52], %f30;
	ld.global.f32 	%f31, [%rd11+56];
	st.shared.f32 	[%r63+56], %f31;
	ld.global.f32 	%f32, [%rd11+60];
	st.shared.f32 	[%r63+60], %f32;
	add.s32 	%r110, %r110, 16;
	setp.ne.s32 	%p5, %r110, %r11;
	mov.u32 	%r112, %r11;
	@%p5 bra 	$L__BB0_4;
$L__BB0_5:
	setp.eq.s32 	%p6, %r9, 0;
	@%p6 bra 	$L__BB0_15;
	add.s32 	%r64, %r9, -1;
	setp.lt.u32 	%p7, %r64, 7;
	@%p7 bra 	$L__BB0_8;
	add.s32 	%r65, %r15, %r112;
	mul.wide.s32 	%rd12, %r65, 4;
	add.s64 	%rd13, %rd1, %rd12;
	ld.global.f32 	%f33, [%rd13];
	add.s32 	%r66, %r112, %r14;
	shl.b32 	%r67, %r66, 2;
	mov.u32 	%r68, _ZZ14conv_kernel_p1PfS_iS_iiiS_iE13shared_kernel;
	add.s32 	%r69, %r68, %r67;
	st.shared.f32 	[%r69], %f33;
	ld.global.f32 	%f34, [%rd13+4];
	st.shared.f32 	[%r69+4], %f34;
	ld.global.f32 	%f35, [%rd13+8];
	st.shared.f32 	[%r69+8], %f35;
	ld.global.f32 	%f36, [%rd13+12];
	st.shared.f32 	[%r69+12], %f36;
	ld.global.f32 	%f37, [%rd13+16];
	st.shared.f32 	[%r69+16], %f37;
	ld.global.f32 	%f38, [%rd13+20];
	st.shared.f32 	[%r69+20], %f38;
	ld.global.f32 	%f39, [%rd13+24];
	st.shared.f32 	[%r69+24], %f39;
	ld.global.f32 	%f40, [%rd13+28];
	st.shared.f32 	[%r69+28], %f40;
	add.s32 	%r112, %r112, 8;
$L__BB0_8:
	setp.eq.s32 	%p8, %r10, 0;
	@%p8 bra 	$L__BB0_15;
	add.s32 	%r70, %r10, -1;
	setp.lt.u32 	%p9, %r70, 3;
	@%p9 bra 	$L__BB0_11;
	add.s32 	%r71, %r15, %r112;
	mul.wide.s32 	%rd14, %r71, 4;
	add.s64 	%rd15, %rd1, %rd14;
	ld.global.f32 	%f41, [%rd15];
	add.s32 	%r72, %r112, %r14;
	shl.b32 	%r73, %r72, 2;
	mov.u32 	%r74, _ZZ14conv_kernel_p1PfS_iS_iiiS_iE13shared_kernel;
	add.s32 	%r75, %r74, %r73;
	st.shared.f32 	[%r75], %f41;
	ld.global.f32 	%f42, [%rd15+4];
	st.shared.f32 	[%r75+4], %f42;
	ld.global.f32 	%f43, [%rd15+8];
	st.shared.f32 	[%r75+8], %f43;
	ld.global.f32 	%f44, [%rd15+12];
	st.shared.f32 	[%r75+12], %f44;
	add.s32 	%r112, %r112, 4;
$L__BB0_11:
	setp.eq.s32 	%p10, %r12, 0;
	@%p10 bra 	$L__BB0_15;
	setp.eq.s32 	%p11, %r12, 1;
	add.s32 	%r76, %r15, %r112;
	mul.wide.s32 	%rd16, %r76, 4;
	add.s64 	%rd4, %rd1, %rd16;
	ld.global.f32 	%f45, [%rd4];
	add.s32 	%r77, %r112, %r14;
	shl.b32 	%r78, %r77, 2;
	mov.u32 	%r79, _ZZ14conv_kernel_p1PfS_iS_iiiS_iE13shared_kernel;
	add.s32 	%r23, %r79, %r78;
	st.shared.f32 	[%r23], %f45;
	@%p11 bra 	$L__BB0_15;
	setp.eq.s32 	%p12, %r12, 2;
	ld.global.f32 	%f46, [%rd4+4];
	st.shared.f32 	[%r23+4], %f46;
	@%p12 bra 	$L__BB0_15;
	ld.global.f32 	%f47, [%rd4+8];
	st.shared.f32 	[%r23+8], %f47;
$L__BB0_15:
	add.s32 	%r109, %r109, 1;
	setp.ne.s32 	%p13, %r109, %r50;
	@%p13 bra 	$L__BB0_2;
$L__BB0_16:
	bar.sync 	0;
	setp.ge.s32 	%p14, %r1, %r51;
	setp.ge.s32 	%p15, %r2, %r52;
	or.pred  	%p16, %p14, %p15;
	max.s32 	%r80, %r4, %r5;
	setp.gt.s32 	%p17, %r80, %r6;
	or.pred  	%p18, %p16, %p17;
	@%p18 bra 	$L__BB0_36;
	setp.lt.s32 	%p19, %r50, 1;
	mov.f32 	%f150, 0f00000000;
	@%p19 bra 	$L__BB0_33;
	mad.lo.s32 	%r25, %r49, %r1, %r4;
	and.b32  	%r26, %r50, 15;
	and.b32  	%r27, %r50, 7;
	and.b32  	%r28, %r50, 2147483632;
	and.b32  	%r29, %r50, 3;
	neg.s32 	%r30, %r28;
	shl.b32 	%r31, %r50, 2;
	mov.f32 	%f150, 0f00000000;
	mov.b32 	%r114, 0;
$L__BB0_19:
	setp.lt.u32 	%p20, %r50, 16;
	add.s32 	%r84, %r25, %r114;
	mad.lo.s32 	%r33, %r84, %r49, %r5;
	mul.lo.s32 	%r34, %r114, %r50;
	mov.b32 	%r119, 0;
	@%p20 bra 	$L__BB0_22;
	mov.u32 	%r85, _ZZ14conv_kernel_p1PfS_iS_iiiS_iE13shared_kernel;
	mad.lo.s32 	%r86, %r31, %r114, %r85;
	add.s32 	%r115, %r86, 32;
	mov.u32 	%r116, %r33;
	mov.u32 	%r117, %r30;
$L__BB0_21:
	.pragma "nounroll";
	mul.wide.s32 	%rd17, %r116, 4;
	add.s64 	%rd18, %rd2, %rd17;
	ld.global.f32 	%f51, [%rd18];
	ld.shared.f32 	%f52, [%r115+-32];
	fma.rn.f32 	%f53, %f51, %f52, %f150;
	ld.global.f32 	%f54, [%rd18+4];
	ld.shared.f32 	%f55, [%r115+-28];
	fma.rn.f32 	%f56, %f54, %f55, %f53;
	ld.global.f32 	%f57, [%rd18+8];
	ld.shared.f32 	%f58, [%r115+-24];
	fma.rn.f32 	%f59, %f57, %f58, %f56;
	ld.global.f32 	%f60, [%rd18+12];
	ld.shared.f32 	%f61, [%r115+-20];
	fma.rn.f32 	%f62, %f60, %f61, %f59;
	ld.global.f32 	%f63, [%rd18+16];
	ld.shared.f32 	%f64, [%r115+-16];
	fma.rn.f32 	%f65, %f63, %f64, %f62;
	ld.global.f32 	%f66, [%rd18+20];
	ld.shared.f32 	%f67, [%r115+-12];
	fma.rn.f32 	%f68, %f66, %f67, %f65;
	ld.global.f32 	%f69, [%rd18+24];
	ld.shared.f32 	%f70, [%r115+-8];
	fma.rn.f32 	%f71, %f69, %f70, %f68;
	ld.global.f32 	%f72, [%rd18+28];
	ld.shared.f32 	%f73, [%r115+-4];
	fma.rn.f32 	%f74, %f72, %f73, %f71;
	ld.global.f32 	%f75, [%rd18+32];
	ld.shared.f32 	%f76, [%r115];
	fma.rn.f32 	%f77, %f75, %f76, %f74;
	ld.global.f32 	%f78, [%rd18+36];
	ld.shared.f32 	%f79, [%r115+4];
	fma.rn.f32 	%f80, %f78, %f79, %f77;
	ld.global.f32 	%f81, [%rd18+40];
	ld.shared.f32 	%f82, [%r115+8];
	fma.rn.f32 	%f83, %f81, %f82, %f80;
	ld.global.f32 	%f84, [%rd18+44];
	ld.shared.f32 	%f85, [%r115+12];
	fma.rn.f32 	%f86, %f84, %f85, %f83;
	ld.global.f32 	%f87, [%rd18+48];
	ld.shared.f32 	%f88, [%r115+16];
	fma.rn.f32 	%f89, %f87, %f88, %f86;
	ld.global.f32 	%f90, [%rd18+52];
	ld.shared.f32 	%f91, [%r115+20];
	fma.rn.f32 	%f92, %f90, %f91, %f89;
	ld.global.f32 	%f93, [%rd18+56];
	ld.shared.f32 	%f94, [%r115+24];
	fma.rn.f32 	%f95, %f93, %f94, %f92;
	ld.global.f32 	%f96, [%rd18+60];
	ld.shared.f32 	%f97, [%r115+28];
	fma.rn.f32 	%f150, %f96, %f97, %f95;
	add.s32 	%r117, %r117, 16;
	add.s32 	%r116, %r116, 16;
	add.s32 	%r115, %r115, 64;
	setp.ne.s32 	%p21, %r117, 0;
	mov.u32 	%r119, %r28;
	@%p21 bra 	$L__BB0_21;
$L__BB0_22:
	setp.eq.s32 	%p22, %r26, 0;
	@%p22 bra 	$L__BB0_32;
	add.s32 	%r87, %r26, -1;
	setp.lt.u32 	%p23, %r87, 7;
	@%p23 bra 	$L__BB0_25;
	add.s32 	%r88, %r33, %r119;
	mul.wide.s32 	%rd19, %r88, 4;
	add.s64 	%rd20, %rd2, %rd19;
	ld.global.f32 	%f99, [%rd20];
	add.s32 	%r89, %r119, %r34;
	shl.b32 	%r90, %r89, 2;
	mov.u32 	%r91, _ZZ14conv_kernel_p1PfS_iS_iiiS_iE13shared_kernel;
	add.s32 	%r92, %r91, %r90;
	ld.shared.f32 	%f100, [%r92];
	fma.rn.f32 	%f101, %f99, %f100, %f150;
	ld.global.f32 	%f102, [%rd20+4];
	ld.shared.f32 	%f103, [%r92+4];
	fma.rn.f32 	%f104, %f102, %f103, %f101;
	ld.global.f32 	%f105, [%rd20+8];
	ld.shared.f32 	%f106, [%r92+8];
	fma.rn.f32 	%f107, %f105, %f106, %f104;
	ld.global.f32 	%f108, [%rd20+12];
	ld.shared.f32 	%f109, [%r92+12];
	fma.rn.f32 	%f110, %f108, %f109, %f107;
	ld.global.f32 	%f111, [%rd20+16];
	ld.shared.f32 	%f112, [%r92+16];
	fma.rn.f32 	%f113, %f111, %f112, %f110;
	ld.global.f32 	%f114, [%rd20+20];
	ld.shared.f32 	%f115, [%r92+20];
	fma.rn.f32 	%f116, %f114, %f115, %f113;
	ld.global.f32 	%f117, [%rd20+24];
	ld.shared.f32 	%f118, [%r92+24];
	fma.rn.f32 	%f119, %f117, %f118, %f116;
	ld.global.f32 	%f120, [%rd20+28];
	ld.shared.f32 	%f121, [%r92+28];
	fma.rn.f32 	%f150, %f120, %f121, %f119;
	add.s32 	%r119, %r119, 8;
$L__BB0_25:
	setp.eq.s32 	%p24, %r27, 0;
	@%p24 bra 	$L__BB0_32;
	add.s32 	%r93, %r27, -1;
	setp.lt.u32 	%p25, %r93, 3;
	@%p25 bra 	$L__BB0_28;
	add.s32 	%r94, %r33, %r119;
	mul.wide.s32 	%rd21, %r94, 4;
	add.s64 	%rd22, %rd2, %rd21;
	ld.global.f32 	%f123, [%rd22];
	add.s32 	%r95, %r119, %r34;
	shl.b32 	%r96, %r95, 2;
	mov.u32 	%r97, _ZZ14conv_kernel_p1PfS_iS_iiiS_iE13shared_kernel;
	add.s32 	%r98, %r97, %r96;
	ld.shared.f32 	%f124, [%r98];
	fma.rn.f32 	%f125, %f123, %f124, %f150;
	ld.global.f32 	%f126, [%rd22+4];
	ld.shared.f32 	%f127, [%r98+4];
	fma.rn.f32 	%f128, %f126, %f127, %f125;
	ld.global.f32 	%f129, [%rd22+8];
	ld.shared.f32 	%f130, [%r98+8];
	fma.rn.f32 	%f131, %f129, %f130, %f128;
	ld.global.f32 	%f132, [%rd22+12];
	ld.shared.f32 	%f133, [%r98+12];
	fma.rn.f32 	%f150, %f132, %f133, %f131;
	add.s32 	%r119, %r119, 4;
$L__BB0_28:
	setp.eq.s32 	%p26, %r29, 0;
	@%p26 bra 	$L__BB0_32;
	setp.eq.s32 	%p27, %r29, 1;
	add.s32 	%r99, %r33, %r119;
	mul.wide.s32 	%rd23, %r99, 4;
	add.s64 	%rd5, %rd2, %rd23;
	ld.global.f32 	%f134, [%rd5];
	add.s32 	%r100, %r119, %r34;
	shl.b32 	%r101, %r100, 2;
	mov.u32 	%r102, _ZZ14conv_kernel_p1PfS_iS_iiiS_iE13shared_kernel;
	add.s32 	%r47, %r102, %r101;
	ld.shared.f32 	%f135, [%r47];
	fma.rn.f32 	%f150, %f134, %f135, %f150;
	@%p27 bra 	$L__BB0_32;
	setp.eq.s32 	%p28, %r29, 2;
	ld.global.f32 	%f136, [%rd5+4];
	ld.shared.f32 	%f137, [%r47+4];
	fma.rn.f32 	%f150, %f136, %f137, %f150;
	@%p28 bra 	$L__BB0_32;
	ld.global.f32 	%f138, [%rd5+8];
	ld.shared.f32 	%f139, [%r47+8];
	fma.rn.f32 	%f150, %f138, %f139, %f150;
$L__BB0_32:
	add.s32 	%r114, %r114, 1;
	setp.ne.s32 	%p29, %r114, %r50;
	@%p29 bra 	$L__BB0_19;
$L__BB0_33:
	ld.param.u32 	%r108, [_Z14conv_kernel_p1PfS_iS_iiiS_i_param_8];
	setp.ne.s32 	%p30, %r108, 0;
	@%p30 bra 	$L__BB0_35;
	mad.lo.s32 	%r105, %r7, %r4, %r5;
	mul.lo.s32 	%r106, %r52, %r51;
	mad.lo.s32 	%r107, %r106, %r105, %r3;
	mul.wide.s32 	%rd29, %r107, 4;
	add.s64 	%rd30, %rd3, %rd29;
	st.global.f32 	[%rd30], %f150;
	bra.uni 	$L__BB0_36;
$L__BB0_35:
	ld.param.u64 	%rd31, [_Z14conv_kernel_p1PfS_iS_iiiS_i_param_7];
	cvta.to.global.u64 	%rd24, %rd31;
	mul.wide.s32 	%rd25, %r3, 4;
	add.s64 	%rd26, %rd24, %rd25;
	ld.global.f32 	%f140, [%rd26];
	add.f32 	%f141, %f150, %f140;
	mad.lo.s32 	%r103, %r3, %r7, %r4;
	mad.lo.s32 	%r104, %r103, %r7, %r5;
	mul.wide.s32 	%rd27, %r104, 4;
	add.s64 	%rd28, %rd3, %rd27;
	st.global.f32 	[%rd28], %f141;
$L__BB0_36:
	ret;

}
	// .globl	_Z14conv_kernel_p2PfS_iiiS_
.visible .entry _Z14conv_kernel_p2PfS_iiiS_(
	.param .u64 .ptr .align 1 _Z14conv_kernel_p2PfS_iiiS__param_0,
	.param .u64 .ptr .align 1 _Z14conv_kernel_p2PfS_iiiS__param_1,
	.param .u32 _Z14conv_kernel_p2PfS_iiiS__param_2,
	.param .u32 _Z14conv_kernel_p2PfS_iiiS__param_3,
	.param .u32 _Z14conv_kernel_p2PfS_iiiS__param_4,
	.param .u64 .ptr .align 1 _Z14conv_kernel_p2PfS_iiiS__param_5
)
{
	.reg .pred 	%p<15>;
	.reg .b32 	%r<42>;
	.reg .b32 	%f<85>;
	.reg .b64 	%rd<20>;

	ld.param.u64 	%rd5, [_Z14conv_kernel_p2PfS_iiiS__param_0];
	ld.param.u64 	%rd3, [_Z14conv_kernel_p2PfS_iiiS__param_1];
	ld.param.u32 	%r25, [_Z14conv_kernel_p2PfS_iiiS__param_2];
	ld.param.u32 	%r26, [_Z14conv_kernel_p2PfS_iiiS__param_3];
	ld.param.u32 	%r27, [_Z14conv_kernel_p2PfS_iiiS__param_4];
	ld.param.u64 	%rd4, [_Z14conv_kernel_p2PfS_iiiS__param_5];
	cvta.to.global.u64 	%rd1, %rd5;
	mov.u32 	%r1, %ctaid.x;
	mov.u32 	%r2, %tid.x;
	mov.u32 	%r3, %tid.y;
	setp.ge.s32 	%p1, %r1, %r25;
	setp.ge.s32 	%p2, %r2, %r27;
	or.pred  	%p3, %p1, %p2;
	setp.ge.s32 	%p4, %r3, %r27;
	or.pred  	%p5, %p4, %p3;
	@%p5 bra 	$L__BB1_15;
	setp.lt.s32 	%p6, %r26, 1;
	mov.f32 	%f84, 0f00000000;
	@%p6 bra 	$L__BB1_14;
	mad.lo.s32 	%r29, %r27, %r2, %r3;
	mad.lo.s32 	%r30, %r29, %r25, %r1;
	mul.lo.s32 	%r4, %r30, %r26;
	and.b32  	%r5, %r26, 15;
	setp.lt.u32 	%p7, %r26, 16;
	mov.f32 	%f84, 0f00000000;
	mov.b32 	%r38, 0;
	@%p7 bra 	$L__BB1_5;
	and.b32  	%r38, %r26, 2147483632;
	neg.s32 	%r36, %r38;
	add.s64 	%rd2, %rd1, 32;
	mov.f32 	%f84, 0f00000000;
	mov.u32 	%r35, %r4;
$L__BB1_4:
	.pragma "nounroll";
	mul.wide.s32 	%rd6, %r35, 4;
	add.s64 	%rd7, %rd2, %rd6;
	ld.global.f32 	%f18, [%rd7+-32];
	add.f32 	%f19, %f84, %f18;
	ld.global.f32 	%f20, [%rd7+-28];
	add.f32 	%f21, %f19, %f20;
	ld.global.f32 	%f22, [%rd7+-24];
	add.f32 	%f23, %f21, %f22;
	ld.global.f32 	%f24, [%rd7+-20];
	add.f32 	%f25, %f23, %f24;
	ld.global.f32 	%f26, [%rd7+-16];
	add.f32 	%f27, %f25, %f26;
	ld.global.f32 	%f28, [%rd7+-12];
	add.f32 	%f29, %f27, %f28;
	ld.global.f32 	%f30, [%rd7+-8];
	add.f32 	%f31, %f29, %f30;
	ld.global.f32 	%f32, [%rd7+-4];
	add.f32 	%f33, %f31, %f32;
	ld.global.f32 	%f34, [%rd7];
	add.f32 	%f35, %f33, %f34;
	ld.global.f32 	%f36, [%rd7+4];
	add.f32 	%f37, %f35, %f36;
	ld.global.f32 	%f38, [%rd7+8];
	add.f32 	%f39, %f37, %f38;
	ld.global.f32 	%f40, [%rd7+12];
	add.f32 	%f41, %f39, %f40;
	ld.global.f32 	%f42, [%rd7+16];
	add.f32 	%f43, %f41, %f42;
	ld.global.f32 	%f44, [%rd7+20];
	add.f32 	%f45, %f43, %f44;
	ld.global.f32 	%f46, [%rd7+24];
	add.f32 	%f47, %f45, %f46;
	ld.global.f32 	%f48, [%rd7+28];
	add.f32 	%f84, %f47, %f48;
	add.s32 	%r36, %r36, 16;
	add.s32 	%r35, %r35, 16;
	setp.ne.s32 	%p8, %r36, 0;
	@%p8 bra 	$L__BB1_4;
$L__BB1_5:
	setp.eq.s32 	%p9, %r5, 0;
	@%p9 bra 	$L__BB1_14;
	and.b32  	%r13, %r26, 7;
	setp.lt.u32 	%p10, %r5, 8;
	@%p10 bra 	$L__BB1_8;
	add.s32 	%r31, %r38, %r4;
	mul.wide.s32 	%rd8, %r31, 4;
	add.s64 	%rd9, %rd1, %rd8;
	ld.global.f32 	%f50, [%rd9];
	add.f32 	%f51, %f84, %f50;
	ld.global.f32 	%f52, [%rd9+4];
	add.f32 	%f53, %f51, %f52;
	ld.global.f32 	%f54, [%rd9+8];
	add.f32 	%f55, %f53, %f54;
	ld.global.f32 	%f56, [%rd9+12];
	add.f32 	%f57, %f55, %f56;
	ld.global.f32 	%f58, [%rd9+16];
	add.f32 	%f59, %f57, %f58;
	ld.global.f32 	%f60, [%rd9+20];
	add.f32 	%f61, %f59, %f60;
	ld.global.f32 	%f62, [%rd9+24];
	add.f32 	%f63, %f61, %f62;
	ld.global.f32 	%f64, [%rd9+28];
	add.f32 	%f84, %f63, %f64;
	add.s32 	%r38, %r38, 8;
$L__BB1_8:
	setp.eq.s32 	%p11, %r13, 0;
	@%p11 bra 	$L__BB1_14;
	and.b32  	%r16, %r26, 3;
	setp.lt.u32 	%p12, %r13, 4;
	@%p12 bra 	$L__BB1_11;
	add.s32 	%r32, %r38, %r4;
	mul.wide.s32 	%rd10, %r32, 4;
	add.s64 	%rd11, %rd1, %rd10;
	ld.global.f32 	%f66, [%rd11];
	add.f32 	%f67, %f84, %f66;
	ld.global.f32 	%f68, [%rd11+4];
	add.f32 	%f69, %f67, %f68;
	ld.global.f32 	%f70, [%rd11+8];
	add.f32 	%f71, %f69, %f70;
	ld.global.f32 	%f72, [%rd11+12];
	add.f32 	%f84, %f71, %f72;
	add.s32 	%r38, %r38, 4;
$L__BB1_11:
	setp.eq.s32 	%p13, %r16, 0;
	@%p13 bra 	$L__BB1_14;
	add.s32 	%r41, %r38, %r4;
	neg.s32 	%r40, %r16;
$L__BB1_13:
	.pragma "nounroll";
	mul.wide.s32 	%rd12, %r41, 4;
	add.s64 	%rd13, %rd1, %rd12;
	ld.global.f32 	%f73, [%rd13];
	add.f32 	%f84, %f84, %f73;
	add.s32 	%r41, %r41, 1;
	add.s32 	%r40, %r40, 1;
	setp.ne.s32 	%p14, %r40, 0;
	@%p14 bra 	$L__BB1_13;
$L__BB1_14:
	cvta.to.global.u64 	%rd14, %rd4;
	mul.wide.u32 	%rd15, %r1, 4;
	add.s64 	%rd16, %rd14, %rd15;
	ld.global.f32 	%f74, [%rd16];
	add.f32 	%f75, %f84, %f74;
	mad.lo.s32 	%r33, %r27, %r1, %r2;
	mad.lo.s32 	%r34, %r33, %r27, %r3;
	cvta.to.global.u64 	%rd17, %rd3;
	mul.wide.s32 	%rd18, %r34, 4;
	add.s64 	%rd19, %rd17, %rd18;
	st.global.f32 	[%rd19], %f75;
$L__BB1_15:
	ret;

}
	// .globl	_Z14maxpool_kernelPfS_iiii
.visible .entry _Z14maxpool_kernelPfS_iiii(
	.param .u64 .ptr .align 1 _Z14maxpool_kernelPfS_iiii_param_0,
	.param .u64 .ptr .align 1 _Z14maxpool_kernelPfS_iiii_param_1,
	.param .u32 _Z14maxpool_kernelPfS_iiii_param_2,
	.param .u32 _Z14maxpool_kernelPfS_iiii_param_3,
	.param .u32 _Z14maxpool_kernelPfS_iiii_param_4,
	.param .u32 _Z14maxpool_kernelPfS_iiii_param_5
)
{
	.reg .pred 	%p<17>;
	.reg .b32 	%r<55>;
	.reg .b32 	%f<88>;
	.reg .b64 	%rd<16>;

	ld.param.u64 	%rd5, [_Z14maxpool_kernelPfS_iiii_param_0];
	ld.param.u64 	%rd4, [_Z14maxpool_kernelPfS_iiii_param_1];
	ld.param.u32 	%r24, [_Z14maxpool_kernelPfS_iiii_param_2];
	ld.param.u32 	%r25, [_Z14maxpool_kernelPfS_iiii_param_3];
	ld.param.u32 	%r26, [_Z14maxpool_kernelPfS_iiii_param_4];
	ld.param.u32 	%r27, [_Z14maxpool_kernelPfS_iiii_param_5];
	cvta.to.global.u64 	%rd1, %rd5;
	mov.u32 	%r1, %ctaid.x;
	mov.u32 	%r2, %tid.x;
	mov.u32 	%r3, %tid.y;
	setp.ge.s32 	%p1, %r1, %r27;
	@%p1 bra 	$L__BB2_20;
	rem.s32 	%r28, %r2, %r26;
	setp.ne.s32 	%p2, %r28, 0;
	@%p2 bra 	$L__BB2_20;
	rem.s32 	%r30, %r3, %r26;
	setp.ne.s32 	%p3, %r30, 0;
	add.s32 	%r32, %r25, %r2;
	add.s32 	%r33, %r25, %r3;
	max.s32 	%r34, %r32, %r33;
	setp.gt.s32 	%p4, %r34, %r24;
	or.pred  	%p5, %p4, %p3;
	@%p5 bra 	$L__BB2_20;
	setp.lt.s32 	%p6, %r25, 1;
	mov.f32 	%f86, 0f00000000;
	@%p6 bra 	$L__BB2_19;
	mad.lo.s32 	%r4, %r24, %r1, %r2;
	and.b32  	%r5, %r25, 15;
	add.s32 	%r6, %r5, -1;
	and.b32  	%r7, %r25, 7;
	add.s32 	%r8, %r7, -1;
	and.b32  	%r9, %r25, 2147483632;
	and.b32  	%r10, %r25, 3;
	neg.s32 	%r11, %r9;
	add.s64 	%rd2, %rd1, 32;
	mov.f32 	%f86, 0f00000000;
	mov.b32 	%r49, 0;
$L__BB2_5:
	setp.lt.u32 	%p7, %r25, 16;
	add.s32 	%r37, %r4, %r49;
	mad.lo.s32 	%r13, %r37, %r24, %r3;
	mov.b32 	%r53, 0;
	@%p7 bra 	$L__BB2_8;
	mov.u32 	%r50, %r13;
	mov.u32 	%r51, %r11;
$L__BB2_7:
	.pragma "nounroll";
	mul.wide.s32 	%rd6, %r50, 4;
	add.s64 	%rd7, %rd2, %rd6;
	ld.global.f32 	%f20, [%rd7+-32];
	max.f32 	%f21, %f86, %f20;
	ld.global.f32 	%f22, [%rd7+-28];
	max.f32 	%f23, %f21, %f22;
	ld.global.f32 	%f24, [%rd7+-24];
	max.f32 	%f25, %f23, %f24;
	ld.global.f32 	%f26, [%rd7+-20];
	max.f32 	%f27, %f25, %f26;
	ld.global.f32 	%f28, [%rd7+-16];
	max.f32 	%f29, %f27, %f28;
	ld.global.f32 	%f30, [%rd7+-12];
	max.f32 	%f31, %f29, %f30;
	ld.global.f32 	%f32, [%rd7+-8];
	max.f32 	%f33, %f31, %f32;
	ld.global.f32 	%f34, [%rd7+-4];
	max.f32 	%f35, %f33, %f34;
	ld.global.f32 	%f36, [%rd7];
	max.f32 	%f37, %f35, %f36;
	ld.global.f32 	%f38, [%rd7+4];
	max.f32 	%f39, %f37, %f38;
	ld.global.f32 	%f40, [%rd7+8];
	max.f32 	%f41, %f39, %f40;
	ld.global.f32 	%f42, [%rd7+12];
	max.f32 	%f43, %f41, %f42;
	ld.global.f32 	%f44, [%rd7+16];
	max.f32 	%f45, %f43, %f44;
	ld.global.f32 	%f46, [%rd7+20];
	max.f32 	%f47, %f45, %f46;
	ld.global.f32 	%f48, [%rd7+24];
	max.f32 	%f49, %f47, %f48;
	ld.global.f32 	%f50, [%rd7+28];
	max.f32 	%f86, %f49, %f50;
	add.s32 	%r51, %r51, 16;
	add.s32 	%r50, %r50, 16;
	setp.ne.s32 	%p8, %r51, 0;
	mov.u32 	%r53, %r9;
	@%p8 bra 	$L__BB2_7;
$L__BB2_8:
	setp.eq.s32 	%p9, %r5, 0;
	@%p9 bra 	$L__BB2_18;
	setp.lt.u32 	%p10, %r6, 7;
	@%p10 bra 	$L__BB2_11;
	add.s32 	%r38, %r13, %r53;
	mul.wide.s32 	%rd8, %r38, 4;
	add.s64 	%rd9, %rd1, %rd8;
	ld.global.f32 	%f52, [%rd9];
	max.f32 	%f53, %f86, %f52;
	ld.global.f32 	%f54, [%rd9+4];
	max.f32 	%f55, %f53, %f54;
	ld.global.f32 	%f56, [%rd9+8];
	max.f32 	%f57, %f55, %f56;
	ld.global.f32 	%f58, [%rd9+12];
	max.f32 	%f59, %f57, %f58;
	ld.global.f32 	%f60, [%rd9+16];
	max.f32 	%f61, %f59, %f60;
	ld.global.f32 	%f62, [%rd9+20];
	max.f32 	%f63, %f61, %f62;
	ld.global.f32 	%f64, [%rd9+24];
	max.f32 	%f65, %f63, %f64;
	ld.global.f32 	%f66, [%rd9+28];
	max.f32 	%f86, %f65, %f66;
	add.s32 	%r53, %r53, 8;
$L__BB2_11:
	setp.eq.s32 	%p11, %r7, 0;
	@%p11 bra 	$L__BB2_18;
	setp.lt.u32 	%p12, %r8, 3;
	@%p12 bra 	$L__BB2_14;
	add.s32 	%r39, %r13, %r53;
	mul.wide.s32 	%rd10, %r39, 4;
	add.s64 	%rd11, %rd1, %rd10;
	ld.global.f32 	%f68, [%rd11];
	max.f32 	%f69, %f86, %f68;
	ld.global.f32 	%f70, [%rd11+4];
	max.f32 	%f71, %f69, %f70;
	ld.global.f32 	%f72, [%rd11+8];
	max.f32 	%f73, %f71, %f72;
	ld.global.f32 	%f74, [%rd11+12];
	max.f32 	%f86, %f73, %f74;
	add.s32 	%r53, %r53, 4;
$L__BB2_14:
	setp.eq.s32 	%p13, %r10, 0;
	@%p13 bra 	$L__BB2_18;
	setp.eq.s32 	%p14, %r10, 1;
	add.s32 	%r40, %r13, %r53;
	mul.wide.s32 	%rd12, %r40, 4;
	add.s64 	%rd3, %rd1, %rd12;
	ld.global.f32 	%f75, [%rd3];
	max.f32 	%f86, %f86, %f75;
	@%p14 bra 	$L__BB2_18;
	setp.eq.s32 	%p15, %r10, 2;
	ld.global.f32 	%f76, [%rd3+4];
	max.f32 	%f86, %f86, %f76;
	@%p15 bra 	$L__BB2_18;
	ld.global.f32 	%f77, [%rd3+8];
	max.f32 	%f86, %f86, %f77;
$L__BB2_18:
	add.s32 	%r49, %r49, 1;
	setp.ne.s32 	%p16, %r49, %r25;
	@%p16 bra 	$L__BB2_5;
$L__BB2_19:
	sub.s32 	%r41, %r24, %r25;
	div.s32 	%r42, %r41, %r26;
	mad.lo.s32 	%r43, %r1, %r42, %r1;
	div.s32 	%r44, %r2, %r26;
	add.s32 	%r45, %r44, %r43;
	mad.lo.s32 	%r46, %r45, %r42, %r45;
	div.s32 	%r47, %r3, %r26;
	add.s32 	%r48, %r46, %r47;
	cvta.to.global.u64 	%rd13, %rd4;
	mul.wide.s32 	%rd14, %r48, 4;
	add.s64 	%rd15, %rd13, %rd14;
	st.global.f32 	[%rd15], %f86;
$L__BB2_20:
	ret;

}
	// .globl	_Z9fc_kernelPfS_S_S_ii
.visible .entry _Z9fc_kernelPfS_S_S_ii(
	.param .u64 .ptr .align 1 _Z9fc_kernelPfS_S_S_ii_param_0,
	.param .u64 .ptr .align 1 _Z9fc_kernelPfS_S_S_ii_param_1,
	.param .u64 .ptr .align 1 _Z9fc_kernelPfS_S_S_ii_param_2,
	.param .u64 .ptr .align 1 _Z9fc_kernelPfS_S_S_ii_param_3,
	.param .u32 _Z9fc_kernelPfS_S_S_ii_param_4,
	.param .u32 _Z9fc_kernelPfS_S_S_ii_param_5
)
{
	.reg .pred 	%p<10>;
	.reg .b32 	%r<28>;
	.reg .b32 	%f<114>;
	.reg .b64 	%rd<50>;

	ld.param.u64 	%rd17, [_Z9fc_kernelPfS_S_S_ii_param_0];
	ld.param.u64 	%rd15, [_Z9fc_kernelPfS_S_S_ii_param_1];
	ld.param.u64 	%rd18, [_Z9fc_kernelPfS_S_S_ii_param_2];
	ld.param.u64 	%rd16, [_Z9fc_kernelPfS_S_S_ii_param_3];
	ld.param.u32 	%r18, [_Z9fc_kernelPfS_S_S_ii_param_4];
	cvta.to.global.u64 	%rd1, %rd18;
	cvta.to.global.u64 	%rd2, %rd17;
	mov.u32 	%r1, %tid.x;
	setp.lt.s32 	%p1, %r18, 1;
	mov.f32 	%f113, 0f00000000;
	@%p1 bra 	$L__BB3_13;
	mul.lo.s32 	%r2, %r18, %r1;
	and.b32  	%r3, %r18, 15;
	setp.lt.u32 	%p2, %r18, 16;
	mov.f32 	%f113, 0f00000000;
	mov.b32 	%r25, 0;
	@%p2 bra 	$L__BB3_4;
	and.b32  	%r25, %r18, 2147483632;
	neg.s32 	%r23, %r25;
	add.s64 	%rd47, %rd2, 32;
	mul.wide.u32 	%rd19, %r2, 4;
	add.s64 	%rd20, %rd19, %rd1;
	add.s64 	%rd46, %rd20, 32;
	mov.f32 	%f113, 0f00000000;
$L__BB3_3:
	.pragma "nounroll";
	ld.global.f32 	%f18, [%rd47+-32];
	ld.global.f32 	%f19, [%rd46+-32];
	fma.rn.f32 	%f20, %f18, %f19, %f113;
	ld.global.f32 	%f21, [%rd47+-28];
	ld.global.f32 	%f22, [%rd46+-28];
	fma.rn.f32 	%f23, %f21, %f22, %f20;
	ld.global.f32 	%f24, [%rd47+-24];
	ld.global.f32 	%f25, [%rd46+-24];
	fma.rn.f32 	%f26, %f24, %f25, %f23;
	ld.global.f32 	%f27, [%rd47+-20];
	ld.global.f32 	%f28, [%rd46+-20];
	fma.rn.f32 	%f29, %f27, %f28, %f26;
	ld.global.f32 	%f30, [%rd47+-16];
	ld.global.f32 	%f31, [%rd46+-16];
	fma.rn.f32 	%f32, %f30, %f31, %f29;
	ld.global.f32 	%f33, [%rd47+-12];
	ld.global.f32 	%f34, [%rd46+-12];
	fma.rn.f32 	%f35, %f33, %f34, %f32;
	ld.global.f32 	%f36, [%rd47+-8];
	ld.global.f32 	%f37, [%rd46+-8];
	fma.rn.f32 	%f38, %f36, %f37, %f35;
	ld.global.f32 	%f39, [%rd47+-4];
	ld.global.f32 	%f40, [%rd46+-4];
	fma.rn.f32 	%f41, %f39, %f40, %f38;
	ld.global.f32 	%f42, [%rd47];
	ld.global.f32 	%f43, [%rd46];
	fma.rn.f32 	%f44, %f42, %f43, %f41;
	ld.global.f32 	%f45, [%rd47+4];
	ld.global.f32 	%f46, [%rd46+4];
	fma.rn.f32 	%f47, %f45, %f46, %f44;
	ld.global.f32 	%f48, [%rd47+8];
	ld.global.f32 	%f49, [%rd46+8];
	fma.rn.f32 	%f50, %f48, %f49, %f47;
	ld.global.f32 	%f51, [%rd47+12];
	ld.global.f32 	%f52, [%rd46+12];
	fma.rn.f32 	%f53, %f51, %f52, %f50;
	ld.global.f32 	%f54, [%rd47+16];
	ld.global.f32 	%f55, [%rd46+16];
	fma.rn.f32 	%f56, %f54, %f55, %f53;
	ld.global.f32 	%f57, [%rd47+20];
	ld.global.f32 	%f58, [%rd46+20];
	fma.rn.f32 	%f59, %f57, %f58, %f56;
	ld.global.f32 	%f60, [%rd47+24];
	ld.global.f32 	%f61, [%rd46+24];
	fma.rn.f32 	%f62, %f60, %f61, %f59;
	ld.global.f32 	%f63, [%rd47+28];
	ld.global.f32 	%f64, [%rd46+28];
	fma.rn.f32 	%f113, %f63, %f64, %f62;
	add.s32 	%r23, %r23, 16;
	add.s64 	%rd47, %rd47, 64;
	add.s64 	%rd46, %rd46, 64;
	setp.ne.s32 	%p3, %r23, 0;
	@%p3 bra 	$L__BB3_3;
$L__BB3_4:
	setp.eq.s32 	%p4, %r3, 0;
	@%p4 bra 	$L__BB3_13;
	and.b32  	%r9, %r18, 7;
	setp.lt.u32 	%p5, %r3, 8;
	@%p5 bra 	$L__BB3_7;
	cvt.u64.u32 	%rd21, %r25;
	mul.wide.u32 	%rd22, %r25, 4;
	add.s64 	%rd23, %rd2, %rd22;
	ld.global.f32 	%f66, [%rd23];
	add.s32 	%r20, %r25, %r2;
	mul.wide.u32 	%rd24, %r20, 4;
	add.s64 	%rd25, %rd1, %rd24;
	ld.global.f32 	%f67, [%rd25];
	fma.rn.f32 	%f68, %f66, %f67, %f113;
	ld.global.f32 	%f69, [%rd23+4];
	cvt.u64.u32 	%rd26, %r2;
	add.s64 	%rd27, %rd21, %rd26;
	shl.b64 	%rd28, %rd27, 2;
	add.s64 	%rd29, %rd1, %rd28;
	ld.global.f32 	%f70, [%rd29+4];
	fma.rn.f32 	%f71, %f69, %f70, %f68;
	ld.global.f32 	%f72, [%rd23+8];
	ld.global.f32 	%f73, [%rd29+8];
	fma.rn.f32 	%f74, %f72, %f73, %f71;
	ld.global.f32 	%f75, [%rd23+12];
	ld.global.f32 	%f76, [%rd29+12];
	fma.rn.f32 	%f77, %f75, %f76, %f74;
	ld.global.f32 	%f78, [%rd23+16];
	ld.global.f32 	%f79, [%rd29+16];
	fma.rn.f32 	%f80, %f78, %f79, %f77;
	ld.global.f32 	%f81, [%rd23+20];
	ld.global.f32 	%f82, [%rd29+20];
	fma.rn.f32 	%f83, %f81, %f82, %f80;
	ld.global.f32 	%f84, [%rd23+24];
	ld.global.f32 	%f85, [%rd29+24];
	fma.rn.f32 	%f86, %f84, %f85, %f83;
	ld.global.f32 	%f87, [%rd23+28];
	ld.global.f32 	%f88, [%rd29+28];
	fma.rn.f32 	%f113, %f87, %f88, %f86;
	add.s32 	%r25, %r25, 8;
$L__BB3_7:
	setp.eq.s32 	%p6, %r9, 0;
	@%p6 bra 	$L__BB3_13;
	and.b32  	%r12, %r18, 3;
	setp.lt.u32 	%p7, %r9, 4;
	@%p7 bra 	$L__BB3_10;
	cvt.u64.u32 	%rd30, %r25;
	mul.wide.u32 	%rd31, %r25, 4;
	add.s64 	%rd32, %rd2, %rd31;
	ld.global.f32 	%f90, [%rd32];
	add.s32 	%r21, %r25, %r2;
	mul.wide.u32 	%rd33, %r21, 4;
	add.s64 	%rd34, %rd1, %rd33;
	ld.global.f32 	%f91, [%rd34];
	fma.rn.f32 	%f92, %f90, %f91, %f113;
	ld.global.f32 	%f93, [%rd32+4];
	cvt.u64.u32 	%rd35, %r2;
	add.s64 	%rd36, %rd30, %rd35;
	shl.b64 	%rd37, %rd36, 2;
	add.s64 	%rd38, %rd1, %rd37;
	ld.global.f32 	%f94, [%rd38+4];
	fma.rn.f32 	%f95, %f93, %f94, %f92;
	ld.global.f32 	%f96, [%rd32+8];
	ld.global.f32 	%f97, [%rd38+8];
	fma.rn.f32 	%f98, %f96, %f97, %f95;
	ld.global.f32 	%f99, [%rd32+12];
	ld.global.f32 	%f100, [%rd38+12];
	fma.rn.f32 	%f113, %f99, %f100, %f98;
	add.s32 	%r25, %r25, 4;
$L__BB3_10:
	setp.eq.s32 	%p8, %r12, 0;
	@%p8 bra 	$L__BB3_13;
	add.s32 	%r22, %r25, %r2;
	mul.wide.u32 	%rd39, %r22, 4;
	add.s64 	%rd49, %rd1, %rd39;
	mul.wide.u32 	%rd40, %r25, 4;
	add.s64 	%rd48, %rd2, %rd40;
	neg.s32 	%r27, %r12;
$L__BB3_12:
	.pragma "nounroll";
	ld.global.f32 	%f101, [%rd48];
	ld.global.f32 	%f102, [%rd49];
	fma.rn.f32 	%f113, %f101, %f102, %f113;
	add.s64 	%rd49, %rd49, 4;
	add.s64 	%rd48, %rd48, 4;
	add.s32 	%r27, %r27, 1;
	setp.ne.s32 	%p9, %r27, 0;
	@%p9 bra 	$L__BB3_12;
$L__BB3_13:
	cvta.to.global.u64 	%rd41, %rd16;
	cvta.to.global.u64 	%rd42, %rd15;
	mul.wide.u32 	%rd43, %r1, 4;
	add.s64 	%rd44, %rd41, %rd43;
	ld.global.f32 	%f103, [%rd44];
	add.f32 	%f104, %f113, %f103;
	add.s64 	%rd45, %rd42, %rd43;
	st.global.f32 	[%rd45], %f104;
	ret;

}


// ===== COMPILED SASS (sm_100) =====

	.target	sm_100

	.elftype	@"ET_EXEC"


//--------------------- .note.nv.tkinfo           --------------------------
	.section	.note.nv.tkinfo,"",@"SHT_NOTE"
	.sectionflags	@"SHF_NOTE_NV_TKINFO"
	.tkinfo
        /*0018*/ 	.word	0x00000002
        /*0030*/ 	.string	""
        /*0030*/ 	.string	"ptxas"
        /*0030*/ 	.string	"Cuda compilation tools, release 13.0, V13.0.88"
        /*0030*/ 	.string	"Build cuda_13.0.r13.0/compiler.36424714_0"
        /*0030*/ 	.string	"-arch sm_100 -m 64 "



//--------------------- .note.nv.cuinfo           --------------------------
	.section	.note.nv.cuinfo,"",@"SHT_NOTE"
	.sectionflags	@"SHF_NOTE_NV_CUINFO"
        /*0018*/ 	.short	0x0002
        /*001a*/ 	.short	0x0064
        /*001c*/ 	.short	0x0082
	.zero		2


//--------------------- .nv.info                  --------------------------
	.section	.nv.info,"",@"SHT_CUDA_INFO"
	.align	4


	//----- nvinfo : EIATTR_REGCOUNT
	.align		4
        /*0000*/ 	.byte	0x04, 0x2f
        /*0002*/ 	.short	(.L_1 - .L_0)
	.align		4
.L_0:
        /*0004*/ 	.word	index@(_Z14conv_kernel_p1PfS_iS_iiiS_i)
        /*0008*/ 	.word	0x00000020


	//----- nvinfo : EIATTR_FRAME_SIZE
	.align		4
.L_1:
        /*000c*/ 	.byte	0x04, 0x11
        /*000e*/ 	.short	(.L_3 - .L_2)
	.align		4
.L_2:
        /*0010*/ 	.word	index@(_Z14conv_kernel_p1PfS_iS_iiiS_i)
        /*0014*/ 	.word	0x00000000


	//----- nvinfo : EIATTR_REGCOUNT
	.align		4
.L_3:
        /*0018*/ 	.byte	0x04, 0x2f
        /*001a*/ 	.short	(.L_5 - .L_4)
	.align		4
.L_4:
        /*001c*/ 	.word	index@(_Z14conv_kernel_p2PfS_iiiS_)
        /*0020*/ 	.word	0x0000001f


	//----- nvinfo : EIATTR_FRAME_SIZE
	.align		4
.L_5:
        /*0024*/ 	.byte	0x04, 0x11
        /*0026*/ 	.short	(.L_7 - .L_6)
	.align		4
.L_6:
        /*0028*/ 	.word	index@(_Z14conv_kernel_p2PfS_iiiS_)
        /*002c*/ 	.word	0x00000000


	//----- nvinfo : EIATTR_REGCOUNT
	.align		4
.L_7:
        /*0030*/ 	.byte	0x04, 0x2f
        /*0032*/ 	.short	(.L_9 - .L_8)
	.align		4
.L_8:
        /*0034*/ 	.word	index@(_Z14maxpool_kernelPfS_iiii)
        /*0038*/ 	.word	0x0000001e


	//----- nvinfo : EIATTR_FRAME_SIZE
	.align		4
.L_9:
        /*003c*/ 	.byte	0x04, 0x11
        /*003e*/ 	.short	(.L_11 - .L_10)
	.align		4
.L_10:
        /*0040*/ 	.word	index@(_Z14maxpool_kernelPfS_iiii)
        /*0044*/ 	.word	0x00000000


	//----- nvinfo : EIATTR_REGCOUNT
	.align		4
.L_11:
        /*0048*/ 	.byte	0x04, 0x2f
        /*004a*/ 	.short	(.L_13 - .L_12)
	.align		4
.L_12:
        /*004c*/ 	.word	index@(_Z9fc_kernelPfS_S_S_ii)
        /*0050*/ 	.word	0x0000001e


	//----- nvinfo : EIATTR_FRAME_SIZE
	.align		4
.L_13:
        /*0054*/ 	.byte	0x04, 0x11
        /*0056*/ 	.short	(.L_15 - .L_14)
	.align		4
.L_14:
        /*0058*/ 	.word	index@(_Z9fc_kernelPfS_S_S_ii)
        /*005c*/ 	.word	0x00000000


	//----- nvinfo : EIATTR_MIN_STACK_SIZE
	.align		4
.L_15:
        /*0060*/ 	.byte	0x04, 0x12
        /*0062*/ 	.short	(.L_17 - .L_16)
	.align		4
.L_16:
        /*0064*/ 	.word	index@(_Z9fc_kernelPfS_S_S_ii)
        /*0068*/ 	.word	0x00000000


	//----- nvinfo : EIATTR_MIN_STACK_SIZE
	.align		4
.L_17:
        /*006c*/ 	.byte	0x04, 0x12
        /*006e*/ 	.short	(.L_19 - .L_18)
	.align		4
.L_18:
        /*0070*/ 	.word	index@(_Z14maxpool_kernelPfS_iiii)
        /*0074*/ 	.word	0x00000000


	//----- nvinfo : EIATTR_MIN_STACK_SIZE
	.align		4
.L_19:
        /*0078*/ 	.byte	0x04, 0x12
        /*007a*/ 	.short	(.L_21 - .L_20)
	.align		4
.L_20:
        /*007c*/ 	.word	index@(_Z14conv_kernel_p2PfS_iiiS_)
        /*0080*/ 	.word	0x00000000


	//----- nvinfo : EIATTR_MIN_STACK_SIZE
	.align		4
.L_21:
        /*0084*/ 	.byte	0x04, 0x12
        /*0086*/ 	.short	(.L_23 - .L_22)
	.align		4
.L_22:
        /*0088*/ 	.word	index@(_Z14conv_kernel_p1PfS_iS_iiiS_i)
        /*008c*/ 	.word	0x00000000
.L_23:


//--------------------- .nv.compat                --------------------------
	.section	.nv.compat,"",@"SHT_CUDA_COMPAT_INFO"
	.align	4
        /*0000*/ 	.byte	0x02, 0x09, 0x00, 0x00, 0x02, 0x02, 0x01, 0x00, 0x02, 0x05, 0x05, 0x00, 0x03, 0x07, 0x01, 0x01
        /*0010*/ 	.byte	0x02, 0x03, 0x00, 0x00, 0x02, 0x06, 0x01, 0x00, 0x04, 0x0b, 0x08, 0x00, 0x09, 0x00, 0x00, 0x00
        /*0020*/ 	.byte	0x00, 0x00, 0x00, 0x00


//--------------------- .nv.info._Z9fc_kernelPfS_S_S_ii --------------------------
	.section	.nv.info._Z9fc_kernelPfS_S_S_ii,"",@"SHT_CUDA_INFO"
	.sectionflags	@""
	.align	4


	//----- nvinfo : EIATTR_CUDA_API_VERSION
	.align		4
        /*0000*/ 	.byte	0x04, 0x37
        /*0002*/ 	.short	(.L_25 - .L_24)
.L_24:
        /*0004*/ 	.word	0x00000082


	//----- nvinfo : EIATTR_KPARAM_INFO
	.align		4
.L_25:
        /*0008*/ 	.byte	0x04, 0x17
        /*000a*/ 	.short	(.L_27 - .L_26)
.L_26:
        /*000c*/ 	.word	0x00000000
        /*0010*/ 	.short	0x0005
        /*0012*/ 	.short	0x0024
        /*0014*/ 	.byte	0x00, 0xf0, 0x11, 0x00


	//----- nvinfo : EIATTR_KPARAM_INFO
	.align		4
.L_27:
        /*0018*/ 	.byte	0x04, 0x17
        /*001a*/ 	.short	(.L_29 - .L_28)
.L_28:
        /*001c*/ 	.word	0x00000000
        /*0020*/ 	.short	0x0004
        /*0022*/ 	.short	0x0020
        /*0024*/ 	.byte	0x00, 0xf0, 0x11, 0x00


	//----- nvinfo : EIATTR_KPARAM_INFO
	.align		4
.L_29:
        /*0028*/ 	.byte	0x04, 0x17
        /*002a*/ 	.short	(.L_31 - .L_30)
.L_30:
        /*002c*/ 	.word	0x00000000
        /*0030*/ 	.short	0x0003
        /*0032*/ 	.short	0x0018
        /*0034*/ 	.byte	0x00, 0xf5, 0x21, 0x00


	//----- nvinfo : EIATTR_KPARAM_INFO
	.align		4
.L_31:
        /*0038*/ 	.byte	0x04, 0x17
        /*003a*/ 	.short	(.L_33 - .L_32)
.L_32:
        /*003c*/ 	.word	0x00000000
        /*0040*/ 	.short	0x0002
        /*0042*/ 	.short	0x0010
        /*0044*/ 	.byte	0x00, 0xf5, 0x21, 0x00


	//----- nvinfo : EIATTR_KPARAM_INFO
	.align		4
.L_33:
        /*0048*/ 	.byte	0x04, 0x17
        /*004a*/ 	.short	(.L_35 - .L_34)
.L_34:
        /*004c*/ 	.word	0x00000000
        /*0050*/ 	.short	0x0001
        /*0052*/ 	.short	0x0008
        /*0054*/ 	.byte	0x00, 0xf5, 0x21, 0x00


	//----- nvinfo : EIATTR_KPARAM_INFO
	.align		4
.L_35:
        /*0058*/ 	.byte	0x04, 0x17
        /*005a*/ 	.short	(.L_37 - .L_36)
.L_36:
        /*005c*/ 	.word	0x00000000
        /*0060*/ 	.short	0x0000
        /*0062*/ 	.short	0x0000
        /*0064*/ 	.byte	0x00, 0xf5, 0x21, 0x00


	//----- nvinfo : EIATTR_SPARSE_MMA_MASK
	.align		4
.L_37:
        /*0068*/ 	.byte	0x03, 0x50
        /*006a*/ 	.short	0x0000


	//----- nvinfo : EIATTR_MAXREG_COUNT
	.align		4
        /*006c*/ 	.byte	0x03, 0x1b
        /*006e*/ 	.short	0x00ff


	//----- nvinfo : EIATTR_MERCURY_ISA_VERSION
	.align		4
        /*0070*/ 	.byte	0x03, 0x5f
        /*0072*/ 	.short	0x0101


	//----- nvinfo : EIATTR_VRC_CTA_INIT_COUNT
	.align		4
        /*0074*/ 	.byte	0x02, 0x4a
	.zero		1
	.zero		1


	//----- nvinfo : EIATTR_EXIT_INSTR_OFFSETS
	.align		4
        /*0078*/ 	.byte	0x04, 0x1c
        /*007a*/ 	.short	(.L_39 - .L_38)


	//   ....[0]....
.L_38:
        /*007c*/ 	.word	0x00000b50


	//----- nvinfo : EIATTR_CBANK_PARAM_SIZE
	.align		4
.L_39:
        /*0080*/ 	.byte	0x03, 0x19
        /*0082*/ 	.short	0x0028


	//----- nvinfo : EIATTR_PARAM_CBANK
	.align		4
        /*0084*/ 	.byte	0x04, 0x0a
        /*0086*/ 	.short	(.L_41 - .L_40)
	.align		4
.L_40:
        /*0088*/ 	.word	index@(.nv.constant0._Z9fc_kernelPfS_S_S_ii)
        /*008c*/ 	.short	0x0380
        /*008e*/ 	.short	0x0028


	//----- nvinfo : EIATTR_SW_WAR
	.align		4
.L_41:
        /*0090*/ 	.byte	0x04, 0x36
        /*0092*/ 	.short	(.L_43 - .L_42)
.L_42:
        /*0094*/ 	.word	0x00000008
.L_43:


//--------------------- .nv.info._Z14maxpool_kernelPfS_iiii --------------------------
	.section	.nv.info._Z14maxpool_kernelPfS_iiii,"",@"SHT_CUDA_INFO"
	.sectionflags	@""
	.align	4


	//----- nvinfo : EIATTR_CUDA_API_VERSION
	.align		4
        /*0000*/ 	.byte	0x04, 0x37
        /*0002*/ 	.short	(.L_45 - .L_44)
.L_44:
        /*0004*/ 	.word	0x00000082


	//----- nvinfo : EIATTR_KPARAM_INFO
	.align		4
.L_45:
        /*0008*/ 	.byte	0x04, 0x17
        /*000a*/ 	.short	(.L_47 - .L_46)
.L_46:
        /*000c*/ 	.word	0x00000000
        /*0010*/ 	.short	0x0005
        /*0012*/ 	.short	0x001c
        /*0014*/ 	.byte	0x00, 0xf0, 0x11, 0x00


	//----- nvinfo : EIATTR_KPARAM_INFO
	.align		4
.L_47:
        /*0018*/ 	.byte	0x04, 0x17
        /*001a*/ 	.short	(.L_49 - .L_48)
.L_48:
        /*001c*/ 	.word	0x00000000
        /*0020*/ 	.short	0x0004
        /*0022*/ 	.short	0x0018
        /*0024*/ 	.byte	0x00, 0xf0, 0x11, 0x00


	//----- nvinfo : EIATTR_KPARAM_INFO
	.align		4
.L_49:
        /*0028*/ 	.byte	0x04, 0x17
        /*002a*/ 	.short	(.L_51 - .L_50)
.L_50:
        /*002c*/ 	.word	0x00000000
        /*0030*/ 	.short	0x0003
        /*0032*/ 	.short	0x0014
        /*0034*/ 	.byte	0x00, 0xf0, 0x11, 0x00


	//----- nvinfo : EIATTR_KPARAM_INFO
	.align		4
.L_51:
        /*0038*/ 	.byte	0x04, 0x17
        /*003a*/ 	.short	(.L_53 - .L_52)
.L_52:
        /*003c*/ 	.word	0x00000000
        /*0040*/ 	.short	0x0002
        /*0042*/ 	.short	0x0010
        /*0044*/ 	.byte	0x00, 0xf0, 0x11, 0x00


	//----- nvinfo : EIATTR_KPARAM_INFO
	.align		4
.L_53:
        /*0048*/ 	.byte	0x04, 0x17
        /*004a*/ 	.short	(.L_55 - .L_54)
.L_54:
        /*004c*/ 	.word	0x00000000
        /*0050*/ 	.short	0x0001
        /*0052*/ 	.short	0x0008
        /*0054*/ 	.byte	0x00, 0xf5, 0x21, 0x00


	//----- nvinfo : EIATTR_KPARAM_INFO
	.align		4
.L_55:
        /*0058*/ 	.byte	0x04, 0x17
        /*005a*/ 	.short	(.L_57 - .L_56)
.L_56:
        /*005c*/ 	.word	0x00000000
        /*0060*/ 	.short	0x0000
        /*0062*/ 	.short	0x0000
        /*0064*/ 	.byte	0x00, 0xf5, 0x21, 0x00


	//----- nvinfo : EIATTR_SPARSE_MMA_MASK
	.align		4
.L_57:
        /*0068*/ 	.byte	0x03, 0x50
        /*006a*/ 	.short	0x0000


	//----- nvinfo : EIATTR_MAXREG_COUNT
	.align		4
        /*006c*/ 	.byte	0x03, 0x1b
        /*006e*/ 	.short	0x00ff


	//----- nvinfo : EIATTR_MERCURY_ISA_VERSION
	.align		4
        /*0070*/ 	.byte	0x03, 0x5f
        /*0072*/ 	.short	0x0101


	//----- nvinfo : EIATTR_VRC_CTA_INIT_COUNT
	.align		4
        /*0074*/ 	.byte	0x02, 0x4a
	.zero		1
	.zero		1


	//----- nvinfo : EIATTR_EXIT_INSTR_OFFSETS
	.align		4
        /*0078*/ 	.byte	0x04, 0x1c
        /*007a*/ 	.short	(.L_59 - .L_58)


	//   ....[0]....
.L_58:
        /*007c*/ 	.word	0x00000040


	//   ....[1]....
        /*0080*/ 	.word	0x000001e0


	//   ....[2]....
        /*0084*/ 	.word	0x00000300


	//   ....[3]....
        /*0088*/ 	.word	0x00000da0


	//----- nvinfo : EIATTR_CBANK_PARAM_SIZE
	.align		4
.L_59:
        /*008c*/ 	.byte	0x03, 0x19
        /*008e*/ 	.short	0x0020


	//----- nvinfo : EIATTR_PARAM_CBANK
	.align		4
        /*0090*/ 	.byte	0x04, 0x0a
        /*0092*/ 	.short	(.L_61 - .L_60)
	.align		4
.L_60:
        /*0094*/ 	.word	index@(.nv.constant0._Z14maxpool_kernelPfS_iiii)
        /*0098*/ 	.short	0x0380
        /*009a*/ 	.short	0x0020


	//----- nvinfo : EIATTR_SW_WAR
	.align		4
.L_61:
        /*009c*/ 	.byte	0x04, 0x36
        /*009e*/ 	.short	(.L_63 - .L_62)
.L_62:
        /*00a0*/ 	.word	0x00000008
.L_63:


//--------------------- .nv.info._Z14conv_kernel_p2PfS_iiiS_ --------------------------
	.section	.nv.info._Z14conv_kernel_p2PfS_iiiS_,"",@"SHT_CUDA_INFO"
	.sectionflags	@""
	.align	4


	//----- nvinfo : EIATTR_CUDA_API_VERSION
	.align		4
        /*0000*/ 	.byte	0x04, 0x37
        /*0002*/ 	.short	(.L_65 - .L_64)
.L_64:
        /*0004*/ 	.word	0x00000082


	//----- nvinfo : EIATTR_KPARAM_INFO
	.align		4
.L_65:
        /*0008*/ 	.byte	0x04, 0x17
        /*000a*/ 	.short	(.L_67 - .L_66)
.L_66:
        /*000c*/ 	.word	0x00000000
        /*0010*/ 	.short	0x0005
        /*0012*/ 	.short	0x0020
        /*0014*/ 	.byte	0x00, 0xf5, 0x21, 0x00


	//----- nvinfo : EIATTR_KPARAM_INFO
	.align		4
.L_67:
        /*0018*/ 	.byte	0x04, 0x17
        /*001a*/ 	.short	(.L_69 - .L_68)
.L_68:
        /*001c*/ 	.word	0x00000000
        /*0020*/ 	.short	0x0004
        /*0022*/ 	.short	0x0018
        /*0024*/ 	.byte	0x00, 0xf0, 0x11, 0x00


	//----- nvinfo : EIATTR_KPARAM_INFO
	.align		4
.L_69:
        /*0028*/ 	.byte	0x04, 0x17
        /*002a*/ 	.short	(.L_71 - .L_70)
.L_70:
        /*002c*/ 	.word	0x00000000
        /*0030*/ 	.short	0x0003
        /*0032*/ 	.short	0x0014
        /*0034*/ 	.byte	0x00, 0xf0, 0x11, 0x00


	//----- nvinfo : EIATTR_KPARAM_INFO
	.align		4
.L_71:
        /*0038*/ 	.byte	0x04, 0x17
        /*003a*/ 	.short	(.L_73 - .L_72)
.L_72:
        /*003c*/ 	.word	0x00000000
        /*0040*/ 	.short	0x0002
        /*0042*/ 	.short	0x0010
        /*0044*/ 	.byte	0x00, 0xf0, 0x11, 0x00


	//----- nvinfo : EIATTR_KPARAM_INFO
	.align		4
.L_73:
        /*0048*/ 	.byte	0x04, 0x17
        /*004a*/ 	.short	(.L_75 - .L_74)
.L_74:
        /*004c*/ 	.word	0x00000000
        /*0050*/ 	.short	0x0001
        /*0052*/ 	.short	0x0008
        /*0054*/ 	.byte	0x00, 0xf5, 0x21, 0x00


	//----- nvinfo : EIATTR_KPARAM_INFO
	.align		4
.L_75:
        /*0058*/ 	.byte	0x04, 0x17
        /*005a*/ 	.short	(.L_77 - .L_76)
.L_76:
        /*005c*/ 	.word	0x00000000
        /*0060*/ 	.short	0x0000
        /*0062*/ 	.short	0x0000
        /*0064*/ 	.byte	0x00, 0xf5, 0x21, 0x00


	//----- nvinfo : EIATTR_SPARSE_MMA_MASK
	.align		4
.L_77:
        /*0068*/ 	.byte	0x03, 0x50
        /*006a*/ 	.short	0x0000


	//----- nvinfo : EIATTR_MAXREG_COUNT
	.align		4
        /*006c*/ 	.byte	0x03, 0x1b
        /*006e*/ 	.short	0x00ff


	//----- nvinfo : EIATTR_MERCURY_ISA_VERSION
	.align		4
        /*0070*/ 	.byte	0x03, 0x5f
        /*0072*/ 	.short	0x0101


	//----- nvinfo : EIATTR_VRC_CTA_INIT_COUNT
	.align		4
        /*0074*/ 	.byte	0x02, 0x4a
	.zero		1
	.zero		1


	//----- nvinfo : EIATTR_EXIT_INSTR_OFFSETS
	.align		4
        /*0078*/ 	.byte	0x04, 0x1c
        /*007a*/ 	.short	(.L_79 - .L_78)


	//   ....[0]....
.L_78:
        /*007c*/ 	.word	0x00000090


	//   ....[1]....
        /*0080*/ 	.word	0x00000840


	//----- nvinfo : EIATTR_CBANK_PARAM_SIZE
	.align		4
.L_79:
        /*0084*/ 	.byte	0x03, 0x19
        /*0086*/ 	.short	0x0028


	//----- nvinfo : EIATTR_PARAM_CBANK
	.align		4
        /*0088*/ 	.byte	0x04, 0x0a
        /*008a*/ 	.short	(.L_81 - .L_80)
	.align		4
.L_80:
        /*008c*/ 	.word	index@(.nv.constant0._Z14conv_kernel_p2PfS_iiiS_)
        /*0090*/ 	.short	0x0380
        /*0092*/ 	.short	0x0028


	//----- nvinfo : EIATTR_SW_WAR
	.align		4
.L_81:
        /*0094*/ 	.byte	0x04, 0x36
        /*0096*/ 	.short	(.L_83 - .L_82)
.L_82:
        /*0098*/ 	.word	0x00000008
.L_83:


//--------------------- .nv.info._Z14conv_kernel_p1PfS_iS_iiiS_i --------------------------
	.section	.nv.info._Z14conv_kernel_p1PfS_iS_iiiS_i,"",@"SHT_CUDA_INFO"
	.sectionflags	@""
	.align	4


	//----- nvinfo : EIATTR_CUDA_API_VERSION
	.align		4
        /*0000*/ 	.byte	0x04, 0x37
        /*0002*/ 	.short	(.L_85 - .L_84)
.L_84:
        /*0004*/ 	.word	0x00000082


	//----- nvinfo : EIATTR_KPARAM_INFO
	.align		4
.L_85:
        /*0008*/ 	.byte	0x04, 0x17
        /*000a*/ 	.short	(.L_87 - .L_86)
.L_86:
        /*000c*/ 	.word	0x00000000
        /*0010*/ 	.short	0x0008
        /*0012*/ 	.short	0x0038
        /*0014*/ 	.byte	0x00, 0xf0, 0x11, 0x00


	//----- nvinfo : EIATTR_KPARAM_INFO
	.align		4
.L_87:
        /*0018*/ 	.byte	0x04, 0x17
        /*001a*/ 	.short	(.L_89 - .L_88)
.L_88:
        /*001c*/ 	.word	0x00000000
        /*0020*/ 	.short	0x0007
        /*0022*/ 	.short	0x0030
        /*0024*/ 	.byte	0x00, 0xf5, 0x21, 0x00


	//----- nvinfo : EIATTR_KPARAM_INFO
	.align		4
.L_89:
        /*0028*/ 	.byte	0x04, 0x17
        /*002a*/ 	.short	(.L_91 - .L_90)
.L_90:
        /*002c*/ 	.word	0x00000000
        /*0030*/ 	.short	0x0006
        /*0032*/ 	.short	0x0028
        /*0034*/ 	.byte	0x00, 0xf0, 0x11, 0x00


	//----- nvinfo : EIATTR_KPARAM_INFO
	.align		4
.L_91:
        /*0038*/ 	.byte	0x04, 0x17
        /*003a*/ 	.short	(.L_93 - .L_92)
.L_92:
        /*003c*/ 	.word	0x00000000
        /*0040*/ 	.short	0x0005
        /*0042*/ 	.short	0x0024
        /*0044*/ 	.byte	0x00, 0xf0, 0x11, 0x00


	//----- nvinfo : EIATTR_KPARAM_INFO
	.align		4
.L_93:
        /*0048*/ 	.byte	0x04, 0x17
        /*004a*/ 	.short	(.L_95 - .L_94)
.L_94:
        /*004c*/ 	.word	0x00000000
        /*0050*/ 	.short	0x0004
        /*0052*/ 	.short	0x0020
        /*0054*/ 	.byte	0x00, 0xf0, 0x11, 0x00


	//----- nvinfo : EIATTR_KPARAM_INFO
	.align		4
.L_95:
        /*0058*/ 	.byte	0x04, 0x17
        /*005a*/ 	.short	(.L_97 - .L_96)
.L_96:
        /*005c*/ 	.word	0x00000000
        /*0060*/ 	.short	0x0003
        /*0062*/ 	.short	0x0018
        /*0064*/ 	.byte	0x00, 0xf5, 0x21, 0x00


	//----- nvinfo : EIATTR_KPARAM_INFO
	.align		4
.L_97:
        /*0068*/ 	.byte	0x04, 0x17
        /*006a*/ 	.short	(.L_99 - .L_98)
.L_98:
        /*006c*/ 	.word	0x00000000
        /*0070*/ 	.short	0x0002
        /*0072*/ 	.short	0x0010
        /*0074*/ 	.byte	0x00, 0xf0, 0x11, 0x00


	//----- nvinfo : EIATTR_KPARAM_INFO
	.align		4
.L_99:
        /*0078*/ 	.byte	0x04, 0x17
        /*007a*/ 	.short	(.L_101 - .L_100)
.L_100:
        /*007c*/ 	.word	0x00000000
        /*0080*/ 	.short	0x0001
        /*0082*/ 	.short	0x0008
        /*0084*/ 	.byte	0x00, 0xf5, 0x21, 0x00


	//----- nvinfo : EIATTR_KPARAM_INFO
	.align		4
.L_101:
        /*0088*/ 	.byte	0x04, 0x17
        /*008a*/ 	.short	(.L_103 - .L_102)
.L_102:
        /*008c*/ 	.word	0x00000000
        /*0090*/ 	.short	0x0000
        /*0092*/ 	.short	0x0000
        /*0094*/ 	.byte	0x00, 0xf5, 0x21, 0x00


	//----- nvinfo : EIATTR_SPARSE_MMA_MASK
	.align		4
.L_103:
        /*0098*/ 	.byte	0x03, 0x50
        /*009a*/ 	.short	0x0000


	//----- nvinfo : EIATTR_MAXREG_COUNT
	.align		4
        /*009c*/ 	.byte	0x03, 0x1b
        /*009e*/ 	.short	0x00ff


	//----- nvinfo : EIATTR_NUM_BARRIERS
	.align		4
        /*00a0*/ 	.byte	0x02, 0x4c
        /*00a2*/ 	.byte	0x01
	.zero		1


	//----- nvinfo : EIATTR_MERCURY_ISA_VERSION
	.align		4
        /*00a4*/ 	.byte	0x03, 0x5f
        /*00a6*/ 	.short	0x0101


	//----- nvinfo : EIATTR_VRC_CTA_INIT_COUNT
	.align		4
        /*00a8*/ 	.byte	0x02, 0x4a
	.zero		1
	.zero		1


	//----- nvinfo : EIATTR_EXIT_INSTR_OFFSETS
	.align		4
        /*00ac*/ 	.byte	0x04, 0x1c
        /*00ae*/ 	.short	(.L_105 - .L_104)


	//   ....[0]....
.L_104:
        /*00b0*/ 	.word	0x000009b0


	//   ....[1]....
        /*00b4*/ 	.word	0x00001600


	//   ....[2]....
        /*00b8*/ 	.word	0x000016a0


	//----- nvinfo : EIATTR_CRS_STACK_SIZE
	.align		4
.L_105:
        /*00bc*/ 	.byte	0x04, 0x1e
        /*00be*/ 	.short	(.L_107 - .L_106)
.L_106:
        /*00c0*/ 	.word	0x00000000


	//----- nvinfo : EIATTR_CBANK_PARAM_SIZE
	.align		4
.L_107:
        /*00c4*/ 	.byte	0x03, 0x19
        /*00c6*/ 	.short	0x003c


	//----- nvinfo : EIATTR_PARAM_CBANK
	.align		4
        /*00c8*/ 	.byte	0x04, 0x0a
        /*00ca*/ 	.short	(.L_109 - .L_108)
	.align		4
.L_108:
        /*00cc*/ 	.word	index@(.nv.constant0._Z14conv_kernel_p1PfS_iS_iiiS_i)
        /*00d0*/ 	.short	0x0380
        /*00d2*/ 	.short	0x003c


	//----- nvinfo : EIATTR_SW_WAR
	.align		4
.L_109:
        /*00d4*/ 	.byte	0x04, 0x36
        /*00d6*/ 	.short	(.L_111 - .L_110)
.L_110:
        /*00d8*/ 	.word	0x00000008
.L_111:


//--------------------- .nv.callgraph             --------------------------
	.section	.nv.callgraph,"",@"SHT_CUDA_CALLGRAPH"
	.align	4
	.sectionentsize	8
	.align		4
        /*0000*/ 	.word	0x00000000
	.align		4
        /*0004*/ 	.word	0xffffffff
	.align		4
        /*0008*/ 	.word	0x00000000
	.align		4
        /*000c*/ 	.word	0xfffffffe
	.align		4
        /*0010*/ 	.word	0x00000000
	.align		4
        /*0014*/ 	.word	0xfffffffd
	.align		4
        /*0018*/ 	.word	0x00000000
	.align		4
        /*001c*/ 	.word	0xfffffffc


//--------------------- .text._Z9fc_kernelPfS_S_S_ii --------------------------
	.section	.text._Z9fc_kernelPfS_S_S_ii,"ax",@progbits
	.align	128
        .global         _Z9fc_kernelPfS_S_S_ii
        .type           _Z9fc_kernelPfS_S_S_ii,@function
        .size           _Z9fc_kernelPfS_S_S_ii,(.L_x_44 - _Z9fc_kernelPfS_S_S_ii)
        .other          _Z9fc_kernelPfS_S_S_ii,@"STO_CUDA_ENTRY STV_DEFAULT"
_Z9fc_kernelPfS_S_S_ii:
.text._Z9fc_kernelPfS_S_S_ii:
[----:B------:R-:W-:Y:S01]  /*0000*/  LDC R1, c[0x0][0x37c] ;  /* 0x0000df00ff017b82 */ /* 0x000fe20000000800 */
[----:B------:R-:W0:Y:S01]  /*0010*/  LDCU UR6, c[0x0][0x3a0] ;  /* 0x00007400ff0677ac */ /* 0x000e220008000800 */
[----:B------:R-:W1:Y:S01]  /*0020*/  S2R R0, SR_TID.X ;  /* 0x0000000000007919 */ /* 0x000e620000002100 */
[----:B------:R-:W-:Y:S01]  /*0030*/  HFMA2 R14, -RZ, RZ, 0, 0 ;  /* 0x00000000ff0e7431 */ /* 0x000fe200000001ff */
[----:B------:R-:W2:Y:S01]  /*0040*/  LDCU.64 UR10, c[0x0][0x358] ;  /* 0x00006b00ff0a77ac */ /* 0x000ea20008000a00 */
[----:B0-----:R-:W-:-:S09]  /*0050*/  UISETP.GE.AND UP0, UPT, UR6, 0x1, UPT ;  /* 0x000000010600788c */ /* 0x001fd2000bf06270 */
[----:B--2---:R-:W-:Y:S05]  /*0060*/  BRA.U !UP0, `(.L_x_0) ;  /* 0x00000009089c7547 */ /* 0x004fea000b800000 */
[----:B------:R-:W-:Y:S02]  /*0070*/  UISETP.GE.U32.AND UP1, UPT, UR6, 0x10, UPT ;  /* 0x000000100600788c */ /* 0x000fe4000bf26070 */
[----:B-1----:R-:W-:Y:S01]  /*0080*/  IMAD R6, R0, UR6, RZ ;  /* 0x0000000600067c24 */ /* 0x002fe2000f8e02ff */
[----:B------:R-:W-:Y:S01]  /*0090*/  ULOP3.LUT UR7, UR6, 0xf, URZ, 0xc0, !UPT ;  /* 0x0000000f06077892 */ /* 0x000fe2000f8ec0ff */
[----:B------:R-:W-:Y:S02]  /*00a0*/  MOV R14, RZ ;  /* 0x000000ff000e7202 */ /* 0x000fe40000000f00 */
[----:B------:R-:W-:Y:S01]  /*00b0*/  MOV R7, RZ ;  /* 0x000000ff00077202 */ /* 0x000fe20000000f00 */
[----:B------:R-:W-:Y:S02]  /*00c0*/  UISETP.NE.AND UP0, UPT, UR7, URZ, UPT ;  /* 0x000000ff0700728c */ /* 0x000fe4000bf05270 */
[----:B------:R-:W-:Y:S09]  /*00d0*/  BRA.U !UP1, `(.L_x_1) ;  /* 0x0000000509107547 */ /* 0x000ff2000b800000 */
[----:B------:R-:W0:Y:S01]  /*00e0*/  LDC.64 R2, c[0x0][0x390] ;  /* 0x0000e400ff027b82 */ /* 0x000e220000000a00 */
[----:B------:R-:W1:Y:S01]  /*00f0*/  LDCU.64 UR4, c[0x0][0x380] ;  /* 0x00007000ff0477ac */ /* 0x000e620008000a00 */
[----:B------:R-:W-:Y:S01]  /*0100*/  MOV R14, RZ ;  /* 0x000000ff000e7202 */ /* 0x000fe20000000f00 */
[----:B------:R-:W-:-:S04]  /*0110*/  ULOP3.LUT UR8, UR6, 0x7ffffff0, URZ, 0xc0, !UPT ;  /* 0x7ffffff006087892 */ /* 0x000fc8000f8ec0ff */
[----:B------:R-:W-:Y:S02]  /*0120*/  UIADD3 UR9, UPT, UPT, -UR8, URZ, URZ ;  /* 0x000000ff08097290 */ /* 0x000fe4000fffe1ff */
[----:B------:R-:W-:Y:S01]  /*0130*/  MOV R7, UR8 ;  /* 0x0000000800077c02 */ /* 0x000fe20008000f00 */
[----:B-1----:R-:W-:-:S04]  /*0140*/  UIADD3 UR4, UP1, UPT, UR4, 0x20, URZ ;  /* 0x0000002004047890 */ /* 0x002fc8000ff3e0ff */
[----:B------:R-:W-:Y:S01]  /*0150*/  UIADD3.X UR5, UPT, UPT, URZ, UR5, URZ, UP1, !UPT ;  /* 0x00000005ff057290 */ /* 0x000fe20008ffe4ff */
[----:B0-----:R-:W-:Y:S01]  /*0160*/  IMAD.WIDE.U32 R2, R6, 0x4, R2 ;  /* 0x0000000406027825 */ /* 0x001fe200078e0002 */
[----:B------:R-:W-:Y:S02]  /*0170*/  MOV R4, UR4 ;  /* 0x0000000400047c02 */ /* 0x000fe40008000f00 */
[----:B------:R-:W-:Y:S02]  /*0180*/  IADD3 R2, P0, PT, R2, 0x20, RZ ;  /* 0x0000002002027810 */ /* 0x000fe40007f1e0ff */
[----:B------:R-:W-:Y:S02]  /*0190*/  MOV R5, UR5 ;  /* 0x0000000500057c02 */ /* 0x000fe40008000f00 */
[----:B------:R-:W-:-:S09]  /*01a0*/  IADD3.X R3, PT, PT, RZ, R3, RZ, P0, !PT ;  /* 0x00000003ff037210 */ /* 0x000fd200007fe4ff */
.L_x_2:
[----:B------:R-:W2:Y:S04]  /*01b0*/  LDG.E R15, desc[UR10][R4.64+-0x20] ;  /* 0xffffe00a040f7981 */ /* 0x000ea8000c1e1900 */
[----:B------:R-:W2:Y:S04]  /*01c0*/  LDG.E R16, desc[UR10][R2.64+-0x20] ;  /* 0xffffe00a02107981 */ /* 0x000ea8000c1e1900 */
[----:B------:R-:W3:Y:S04]  /*01d0*/  LDG.E R24, desc[UR10][R4.64+-0x1c] ;  /* 0xffffe40a04187981 */ /* 0x000ee8000c1e1900 */
[----:B------:R-:W3:Y:S04]  /*01e0*/  LDG.E R25, desc[UR10][R2.64+-0x1c] ;  /* 0xffffe40a02197981 */ /* 0x000ee8000c1e1900 */
[----:B------:R-:W4:Y:S04]  /*01f0*/  LDG.E R19, desc[UR10][R4.64+-0x18] ;  /* 0xffffe80a04137981 */ /* 0x000f28000c1e1900 */
[----:B------:R-:W4:Y:S04]  /*0200*/  LDG.E R18, desc[UR10][R2.64+-0x18] ;  /* 0xffffe80a02127981 */ /* 0x000f28000c1e1900 */
[----:B------:R-:W5:Y:S04]  /*0210*/  LDG.E R20, desc[UR10][R4.64+-0x14] ;  /* 0xffffec0a04147981 */ /* 0x000f68000c1e1900 */
        /* <DEDUP_REMOVED lines=9> */
[----:B------:R-:W5:Y:S01]  /*02b0*/  LDG.E R17, desc[UR10][R2.64] ;  /* 0x0000000a02117981 */ /* 0x000f62000c1e1900 */
[----:B--2---:R-:W-:-:S03]  /*02c0*/  FFMA R15, R15, R16, R14 ;  /* 0x000000100f0f7223 */ /* 0x004fc6000000000e */
[----:B------:R-:W2:Y:S04]  /*02d0*/  LDG.E R16, desc[UR10][R4.64] ;  /* 0x0000000a04107981 */ /* 0x000ea8000c1e1900 */
[----:B------:R-:W2:Y:S01]  /*02e0*/  LDG.E R14, desc[UR10][R4.64+0x4] ;  /* 0x0000040a040e7981 */ /* 0x000ea2000c1e1900 */
[----:B---3--:R-:W-:-:S03]  /*02f0*/  FFMA R24, R24, R25, R15 ;  /* 0x0000001918187223 */ /* 0x008fc6000000000f */
[----:B------:R-:W3:Y:S01]  /*0300*/  LDG.E R15, desc[UR10][R2.64+0x4] ;  /* 0x0000040a020f7981 */ /* 0x000ee2000c1e1900 */
[----:B----4-:R-:W-:-:S03]  /*0310*/  FFMA R25, R19, R18, R24 ;  /* 0x0000001213197223 */ /* 0x010fc60000000018 */
[----:B------:R-:W4:Y:S04]  /*0320*/  LDG.E R18, desc[UR10][R4.64+0x8] ;  /* 0x0000080a04127981 */ /* 0x000f28000c1e1900 */
[----:B------:R-:W4:Y:S01]  /*0330*/  LDG.E R19, desc[UR10][R2.64+0x8] ;  /* 0x0000080a02137981 */ /* 0x000f22000c1e1900 */
[----:B-----5:R-:W-:-:S03]  /*0340*/  FFMA R25, R20, R21, R25 ;  /* 0x0000001514197223 */ /* 0x020fc60000000019 */
[----:B------:R-:W5:Y:S04]  /*0350*/  LDG.E R20, desc[UR10][R4.64+0xc] ;  /* 0x00000c0a04147981 */ /* 0x000f68000c1e1900 */
[----:B------:R-:W5:Y:S01]  /*0360*/  LDG.E R21, desc[UR10][R2.64+0xc] ;  /* 0x00000c0a02157981 */ /* 0x000f62000c1e1900 */
[----:B------:R-:W-:-:S03]  /*0370*/  FFMA R25, R22, R23, R25 ;  /* 0x0000001716197223 */ /* 0x000fc60000000019 */
[----:B------:R-:W5:Y:S04]  /*0380*/  LDG.E R22, desc[UR10][R4.64+0x10] ;  /* 0x0000100a04167981 */ /* 0x000f68000c1e1900 */
[----:B------:R-:W5:Y:S01]  /*0390*/  LDG.E R23, desc[UR10][R2.64+0x10] ;  /* 0x0000100a02177981 */ /* 0x000f62000c1e1900 */
[----:B------:R-:W-:-:S03]  /*03a0*/  FFMA R26, R12, R13, R25 ;  /* 0x0000000d0c1a7223 */ /* 0x000fc60000000019 */
[----:B------:R-:W5:Y:S04]  /*03b0*/  LDG.E R24, desc[UR10][R4.64+0x14] ;  /* 0x0000140a04187981 */ /* 0x000f68000c1e1900 */
[----:B------:R-:W5:Y:S04]  /*03c0*/  LDG.E R25, desc[UR10][R2.64+0x14] ;  /* 0x0000140a02197981 */ /* 0x000f68000c1e1900 */
[----:B------:R-:W5:Y:S01]  /*03d0*/  LDG.E R12, desc[UR10][R4.64+0x18] ;  /* 0x0000180a040c7981 */ /* 0x000f62000c1e1900 */
[----:B------:R-:W-:-:S03]  /*03e0*/  FFMA R27, R11, R8, R26 ;  /* 0x000000080b1b7223 */ /* 0x000fc6000000001a */
[----:B------:R-:W5:Y:S04]  /*03f0*/  LDG.E R13, desc[UR10][R2.64+0x18] ;  /* 0x0000180a020d7981 */ /* 0x000f68000c1e1900 */
[----:B------:R0:W5:Y:S04]  /*0400*/  LDG.E R8, desc[UR10][R4.64+0x1c] ;  /* 0x00001c0a04087981 */ /* 0x000168000c1e1900 */
[----:B------:R1:W5:Y:S01]  /*0410*/  LDG.E R11, desc[UR10][R2.64+0x1c] ;  /* 0x00001c0a020b7981 */ /* 0x000362000c1e1900 */
[----:B------:R-:W-:Y:S01]  /*0420*/  FFMA R9, R10, R9, R27 ;  /* 0x000000090a097223 */ /* 0x000fe2000000001b */
[----:B------:R-:W-:-:S04]  /*0430*/  UIADD3 UR9, UPT, UPT, UR9, 0x10, URZ ;  /* 0x0000001009097890 */ /* 0x000fc8000fffe0ff */
[----:B------:R-:W-:Y:S01]  /*0440*/  UISETP.NE.AND UP1, UPT, UR9, URZ, UPT ;  /* 0x000000ff0900728c */ /* 0x000fe2000bf25270 */
[----:B0-----:R-:W-:Y:S02]  /*0450*/  IADD3 R4, P0, PT, R4, 0x40, RZ ;  /* 0x0000004004047810 */ /* 0x001fe40007f1e0ff */
[----:B-1----:R-:W-:Y:S02]  /*0460*/  IADD3 R2, P1, PT, R2, 0x40, RZ ;  /* 0x0000004002027810 */ /* 0x002fe40007f3e0ff */
[----:B------:R-:W-:Y:S02]  /*0470*/  IADD3.X R5, PT, PT, RZ, R5, RZ, P0, !PT ;  /* 0x00000005ff057210 */ /* 0x000fe400007fe4ff */
[----:B------:R-:W-:Y:S01]  /*0480*/  IADD3.X R3, PT, PT, RZ, R3, RZ, P1, !PT ;  /* 0x00000003ff037210 */ /* 0x000fe20000ffe4ff */
[----:B--2---:R-:W-:-:S04]  /*0490*/  FFMA R9, R16, R17, R9 ;  /* 0x0000001110097223 */ /* 0x004fc80000000009 */
[----:B---3--:R-:W-:-:S04]  /*04a0*/  FFMA R9, R14, R15, R9 ;  /* 0x0000000f0e097223 */ /* 0x008fc80000000009 */
[----:B----4-:R-:W-:-:S04]  /*04b0*/  FFMA R9, R18, R19, R9 ;  /* 0x0000001312097223 */ /* 0x010fc80000000009 */
[----:B-----5:R-:W-:-:S04]  /*04c0*/  FFMA R9, R20, R21, R9 ;  /* 0x0000001514097223 */ /* 0x020fc80000000009 */
[----:B------:R-:W-:-:S04]  /*04d0*/  FFMA R9, R22, R23, R9 ;  /* 0x0000001716097223 */ /* 0x000fc80000000009 */
[----:B------:R-:W-:-:S04]  /*04e0*/  FFMA R9, R24, R25, R9 ;  /* 0x0000001918097223 */ /* 0x000fc80000000009 */
[----:B------:R-:W-:-:S04]  /*04f0*/  FFMA R9, R12, R13, R9 ;  /* 0x0000000d0c097223 */ /* 0x000fc80000000009 */
[----:B------:R-:W-:Y:S01]  /*0500*/  FFMA R14, R8, R11, R9 ;  /* 0x0000000b080e7223 */ /* 0x000fe20000000009 */
[----:B------:R-:W-:Y:S06]  /*0510*/  BRA.U UP1, `(.L_x_2) ;  /* 0xfffffffd01247547 */ /* 0x000fec000b83ffff */
.L_x_1:
[----:B------:R-:W-:Y:S05]  /*0520*/  BRA.U !UP0, `(.L_x_0) ;  /* 0x00000005086c7547 */ /* 0x000fea000b800000 */
[----:B------:R-:W-:Y:S02]  /*0530*/  UISETP.GE.U32.AND UP0, UPT, UR7, 0x8, UPT ;  /* 0x000000080700788c */ /* 0x000fe4000bf06070 */
[----:B------:R-:W-:-:S04]  /*0540*/  ULOP3.LUT UR5, UR6, 0x7, URZ, 0xc0, !UPT ;  /* 0x0000000706057892 */ /* 0x000fc8000f8ec0ff */
[----:B------:R-:W-:-:S03]  /*0550*/  UISETP.NE.AND UP1, UPT, UR5, URZ, UPT ;  /* 0x000000ff0500728c */ /* 0x000fc6000bf25270 */
[----:B------:R-:W-:Y:S08]  /*0560*/  BRA.U !UP0, `(.L_x_3) ;  /* 0x00000001088c7547 */ /* 0x000ff0000b800000 */
[----:B------:R-:W0:Y:S01]  /*0570*/  LDC.64 R8, c[0x0][0x390] ;  /* 0x0000e400ff087b82 */ /* 0x000e220000000a00 */
[----:B------:R-:W1:Y:S01]  /*0580*/  LDCU.64 UR8, c[0x0][0x390] ;  /* 0x00007200ff0877ac */ /* 0x000e620008000a00 */
[CC--:B------:R-:W-:Y:S02]  /*0590*/  IADD3 R3, PT, PT, R6.reuse, R7.reuse, RZ ;  /* 0x0000000706037210 */ /* 0x0c0fe40007ffe0ff */
[----:B------:R-:W-:-:S04]  /*05a0*/  IADD3 R10, P0, PT, R6, R7, RZ ;  /* 0x00000007060a7210 */ /* 0x000fc80007f1e0ff */
[----:B------:R-:W2:Y:S01]  /*05b0*/  LDC.64 R4, c[0x0][0x380] ;  /* 0x0000e000ff047b82 */ /* 0x000ea20000000a00 */
[----:B0-----:R-:W-:Y:S01]  /*05c0*/  IMAD.WIDE.U32 R8, R3, 0x4, R8 ;  /* 0x0000000403087825 */ /* 0x001fe200078e0008 */
[----:B------:R-:W-:Y:S02]  /*05d0*/  IADD3.X R3, PT, PT, RZ, RZ, RZ, P0, !PT ;  /* 0x000000ffff037210 */ /* 0x000fe400007fe4ff */
[----:B-1----:R-:W-:-:S04]  /*05e0*/  LEA R2, P0, R10, UR8, 0x2 ;  /* 0x000000080a027c11 */ /* 0x002fc8000f8010ff */
[----:B------:R-:W-:Y:S01]  /*05f0*/  LEA.HI.X R3, R10, UR9, R3, 0x2, P0 ;  /* 0x000000090a037c11 */ /* 0x000fe200080f1403 */
[C---:B--2---:R-:W-:Y:S01]  /*0600*/  IMAD.WIDE.U32 R4, R7.reuse, 0x4, R4 ;  /* 0x0000000407047825 */ /* 0x044fe200078e0004 */
        /* <DEDUP_REMOVED lines=16> */
[----:B------:R-:W-:Y:S01]  /*0710*/  IADD3 R7, PT, PT, R7, 0x8, RZ ;  /* 0x0000000807077810 */ /* 0x000fe20007ffe0ff */
[----:B--2---:R-:W-:-:S04]  /*0720*/  FFMA R10, R11, R10, R14 ;  /* 0x0000000a0b0a7223 */ /* 0x004fc8000000000e */
[----:B---3--:R-:W-:-:S04]  /*0730*/  FFMA R10, R13, R12, R10 ;  /* 0x0000000c0d0a7223 */ /* 0x008fc8000000000a */
[----:B----4-:R-:W-:-:S04]  /*0740*/  FFMA R10, R15, R16, R10 ;  /* 0x000000100f0a7223 */ /* 0x010fc8000000000a */
[----:B-----5:R-:W-:-:S04]  /*0750*/  FFMA R10, R17, R18, R10 ;  /* 0x00000012110a7223 */ /* 0x020fc8000000000a */
[----:B------:R-:W-:-:S04]  /*0760*/  FFMA R10, R19, R20, R10 ;  /* 0x00000014130a7223 */ /* 0x000fc8000000000a */
[----:B------:R-:W-:-:S04]  /*0770*/  FFMA R21, R21, R22, R10 ;  /* 0x0000001615157223 */ /* 0x000fc8000000000a */
[----:B------:R-:W-:-:S04]  /*0780*/  FFMA R8, R8, R9, R21 ;  /* 0x0000000908087223 */ /* 0x000fc80000000015 */
[----:B------:R-:W-:-:S07]  /*0790*/  FFMA R14, R23, R24, R8 ;  /* 0x00000018170e7223 */ /* 0x000fce0000000008 */
.L_x_3:
        /* <DEDUP_REMOVED lines=12> */
[----:B-1----:R-:W-:-:S03]  /*0860*/  LEA R2, P0, R10, UR6, 0x2 ;  /* 0x000000060a027c11 */ /* 0x002fc6000f8010ff */
[----:B------:R-:W3:Y:S01]  /*0870*/  LDG.E R8, desc[UR10][R8.64] ;  /* 0x0000000a08087981 */ /* 0x000ee2000c1e1900 */
[----:B------:R-:W-:Y:S01]  /*0880*/  LEA.HI.X R3, R10, UR7, R3, 0x2, P0 ;  /* 0x000000070a037c11 */ /* 0x000fe200080f1403 */
[----:B--2---:R-:W-:-:S04]  /*0890*/  IMAD.WIDE.U32 R4, R7, 0x4, R4 ;  /* 0x0000000407047825 */ /* 0x004fc800078e0004 */
[----:B------:R-:W2:Y:S04]  /*08a0*/  LDG.E R12, desc[UR10][R2.64+0x4] ;  /* 0x0000040a020c7981 */ /* 0x000ea8000c1e1900 */
[----:B------:R-:W3:Y:S04]  /*08b0*/  LDG.E R11, desc[UR10][R4.64] ;  /* 0x0000000a040b7981 */ /* 0x000ee8000c1e1900 */
[----:B------:R-:W2:Y:S04]  /*08c0*/  LDG.E R10, desc[UR10][R4.64+0x4] ;  /* 0x0000040a040a7981 */ /* 0x000ea8000c1e1900 */
[----:B------:R-:W4:Y:S04]  /*08d0*/  LDG.E R13, desc[UR10][R4.64+0x8] ;  /* 0x0000080a040d7981 */ /* 0x000f28000c1e1900 */
[----:B------:R-:W4:Y:S04]  /*08e0*/  LDG.E R15, desc[UR10][R2.64+0x8] ;  /* 0x0000080a020f7981 */ /* 0x000f28000c1e1900 */
[----:B------:R-:W5:Y:S04]  /*08f0*/  LDG.E R16, desc[UR10][R2.64+0xc] ;  /* 0x00000c0a02107981 */ /* 0x000f68000c1e1900 */
[----:B------:R-:W5:Y:S01]  /*0900*/  LDG.E R17, desc[UR10][R4.64+0xc] ;  /* 0x00000c0a04117981 */ /* 0x000f62000c1e1900 */
[----:B------:R-:W-:Y:S01]  /*0910*/  IADD3 R7, PT, PT, R7, 0x4, RZ ;  /* 0x0000000407077810 */ /* 0x000fe20007ffe0ff */
[----:B---3--:R-:W-:-:S04]  /*0920*/  FFMA R11, R11, R8, R14 ;  /* 0x000000080b0b7223 */ /* 0x008fc8000000000e */
[----:B--2---:R-:W-:-:S04]  /*0930*/  FFMA R10, R10, R12, R11 ;  /* 0x0000000c0a0a7223 */ /* 0x004fc8000000000b */
[----:B----4-:R-:W-:-:S04]  /*0940*/  FFMA R10, R13, R15, R10 ;  /* 0x0000000f0d0a7223 */ /* 0x010fc8000000000a */
[----:B-----5:R-:W-:-:S07]  /*0950*/  FFMA R14, R17, R16, R10 ;  /* 0x00000010110e7223 */ /* 0x020fce000000000a */
.L_x_4:
[----:B------:R-:W-:Y:S05]  /*0960*/  BRA.U !UP1, `(.L_x_0) ;  /* 0x00000001095c7547 */ /* 0x000fea000b800000 */
[----:B------:R-:W0:Y:S01]  /*0970*/  LDC.64 R2, c[0x0][0x390] ;  /* 0x0000e400ff027b82 */ /* 0x000e220000000a00 */
[----:B------:R-:W-:Y:S01]  /*0980*/  IADD3 R9, PT, PT, R6, R7, RZ ;  /* 0x0000000706097210 */ /* 0x000fe20007ffe0ff */
[----:B------:R-:W-:-:S06]  /*0990*/  UIADD3 UR4, UPT, UPT, -UR4, URZ, URZ ;  /* 0x000000ff04047290 */ /* 0x000fcc000fffe1ff */
[----:B------:R-:W1:Y:S01]  /*09a0*/  LDC.64 R4, c[0x0][0x380] ;  /* 0x0000e000ff047b82 */ /* 0x000e620000000a00 */
[----:B0-----:R-:W-:-:S03]  /*09b0*/  IMAD.WIDE.U32 R2, R9, 0x4, R2 ;  /* 0x0000000409027825 */ /* 0x001fc600078e0002 */
[----:B------:R-:W-:Y:S02]  /*09c0*/  MOV R6, R2 ;  /* 0x0000000200067202 */ /* 0x000fe40000000f00 */
[----:B------:R-:W-:Y:S01]  /*09d0*/  MOV R9, R3 ;  /* 0x0000000300097202 */ /* 0x000fe20000000f00 */
[----:B-1----:R-:W-:-:S03]  /*09e0*/  IMAD.WIDE.U32 R4, R7, 0x4, R4 ;  /* 0x0000000407047825 */ /* 0x002fc600078e0004 */
[----:B------:R-:W-:Y:S02]  /*09f0*/  MOV R2, R4 ;  /* 0x0000000400027202 */ /* 0x000fe40000000f00 */
[----:B------:R-:W-:-:S07]  /*0a00*/  MOV R7, R5 ;  /* 0x0000000500077202 */ /* 0x000fce0000000f00 */
.L_x_5:
[----:B------:R-:W-:Y:S02]  /*0a10*/  MOV R3, R7 ;  /* 0x0000000700037202 */ /* 0x000fe40000000f00 */
[----:B------:R-:W-:Y:S02]  /*0a20*/  MOV R4, R6 ;  /* 0x0000000600047202 */ /* 0x000fe40000000f00 */
[----:B------:R-:W-:Y:S02]  /*0a30*/  MOV R5, R9 ;  /* 0x0000000900057202 */ /* 0x000fe40000000f00 */
[----:B------:R0:W2:Y:S04]  /*0a40*/  LDG.E R3, desc[UR10][R2.64] ;  /* 0x0000000a02037981 */ /* 0x0000a8000c1e1900 */
[----:B------:R-:W2:Y:S01]  /*0a50*/  LDG.E R4, desc[UR10][R4.64] ;  /* 0x0000000a04047981 */ /* 0x000ea2000c1e1900 */
[----:B------:R-:W-:Y:S01]  /*0a60*/  UIADD3 UR4, UPT, UPT, UR4, 0x1, URZ ;  /* 0x0000000104047890 */ /* 0x000fe2000fffe0ff */
[----:B------:R-:W-:-:S03]  /*0a70*/  IADD3 R6, P0, PT, R6, 0x4, RZ ;  /* 0x0000000406067810 */ /* 0x000fc60007f1e0ff */
[----:B------:R-:W-:Y:S01]  /*0a80*/  UISETP.NE.AND UP0, UPT, UR4, URZ, UPT ;  /* 0x000000ff0400728c */ /* 0x000fe2000bf05270 */
[----:B0-----:R-:W-:Y:S02]  /*0a90*/  IADD3 R2, P1, PT, R2, 0x4, RZ ;  /* 0x0000000402027810 */ /* 0x001fe40007f3e0ff */
[----:B------:R-:W-:Y:S02]  /*0aa0*/  IADD3.X R9, PT, PT, RZ, R9, RZ, P0, !PT ;  /* 0x00000009ff097210 */ /* 0x000fe400007fe4ff */
[----:B------:R-:W-:Y:S01]  /*0ab0*/  IADD3.X R7, PT, PT, RZ, R7, RZ, P1, !PT ;  /* 0x00000007ff077210 */ /* 0x000fe20000ffe4ff */
[----:B--2---:R-:W-:-:S03]  /*0ac0*/  FFMA R14, R3, R4, R14 ;  /* 0x00000004030e7223 */ /* 0x004fc6000000000e */
[----:B------:R-:W-:Y:S05]  /*0ad0*/  BRA.U UP0, `(.L_x_5) ;  /* 0xfffffffd00cc7547 */ /* 0x000fea000b83ffff */
.L_x_0:
[----:B------:R-:W1:Y:S08]  /*0ae0*/  LDC.64 R2, c[0x0][0x398] ;  /* 0x0000e600ff027b82 */ /* 0x000e700000000a00 */
[----:B------:R-:W0:Y:S01]  /*0af0*/  LDC.64 R4, c[0x0][0x388] ;  /* 0x0000e200ff047b82 */ /* 0x000e220000000a00 */
[----:B-1----:R-:W-:-:S06]  /*0b00*/  IMAD.WIDE.U32 R2, R0, 0x4, R2 ;  /* 0x0000000400027825 */ /* 0x002fcc00078e0002 */
[----:B------:R-:W2:Y:S01]  /*0b10*/  LDG.E R3, desc[UR10][R2.64] ;  /* 0x0000000a02037981 */ /* 0x000ea2000c1e1900 */
[----:B0-----:R-:W-:-:S04]  /*0b20*/  IMAD.WIDE.U32 R4, R0, 0x4, R4 ;  /* 0x0000000400047825 */ /* 0x001fc800078e0004 */
[----:B--2---:R-:W-:-:S05]  /*0b30*/  FADD R7, R3, R14 ;  /* 0x0000000e03077221 */ /* 0x004fca0000000000 */
[----:B------:R-:W-:Y:S01]  /*0b40*/  STG.E desc[UR10][R4.64], R7 ;  /* 0x0000000704007986 */ /* 0x000fe2000c10190a */
[----:B------:R-:W-:Y:S05]  /*0b50*/  EXIT ;  /* 0x000000000000794d */ /* 0x000fea0003800000 */
.L_x_6:
[----:B------:R-:W-:-:S00]  /*0b60*/  BRA `(.L_x_6) ;  /* 0xfffffffc00fc7947 */ /* 0x000fc0000383ffff */
[----:B------:R-:W-:-:S00]  /*0b70*/  NOP ;  /* 0x0000000000007918 */ /* 0x000fc00000000000 */
        /* <DEDUP_REMOVED lines=8> */
.L_x_44:


//--------------------- .text._Z14maxpool_kernelPfS_iiii --------------------------
	.section	.text._Z14maxpool_kernelPfS_iiii,"ax",@progbits
	.align	128
        .global         _Z14maxpool_kernelPfS_iiii
        .type           _Z14maxpool_kernelPfS_iiii,@function
        .size           _Z14maxpool_kernelPfS_iiii,(.L_x_45 - _Z14maxpool_kernelPfS_iiii)
        .other          _Z14maxpool_kernelPfS_iiii,@"STO_CUDA_ENTRY STV_DEFAULT"
_Z14maxpool_kernelPfS_iiii:
.text._Z14maxpool_kernelPfS_iiii:
[----:B------:R-:W-:Y:S01]  /*0000*/  LDC R1, c[0x0][0x37c] ;  /* 0x0000df00ff017b82 */ /* 0x000fe20000000800 */
[----:B------:R-:W0:Y:S01]  /*0010*/  S2R R7, SR_CTAID.X ;  /* 0x0000000000077919 */ /* 0x000e220000002500 */
[----:B------:R-:W0:Y:S02]  /*0020*/  LDCU UR4, c[0x0][0x39c] ;  /* 0x00007380ff0477ac */ /* 0x000e240008000800 */
[----:B0-----:R-:W-:-:S13]  /*0030*/  ISETP.GE.AND P0, PT, R7, UR4, PT ;  /* 0x0000000407007c0c */ /* 0x001fda000bf06270 */
[----:B------:R-:W-:Y:S05]  /*0040*/  @P0 EXIT ;  /* 0x000000000000094d */ /* 0x000fea0003800000 */
[----:B------:R-:W0:Y:S01]  /*0050*/  LDC R5, c[0x0][0x398] ;  /* 0x0000e600ff057b82 */ /* 0x000e220000000800 */
[----:B------:R-:W1:Y:S01]  /*0060*/  S2R R6, SR_TID.X ;  /* 0x0000000000067919 */ /* 0x000e620000002100 */
[----:B0-----:R-:W-:-:S04]  /*0070*/  IABS R9, R5 ;  /* 0x0000000500097213 */ /* 0x001fc80000000000 */
[----:B------:R-:W0:Y:S01]  /*0080*/  I2F.RP R0, R9 ;  /* 0x0000000900007306 */ /* 0x000e220000209400 */
[----:B-1----:R-:W-:-:S07]  /*0090*/  ISETP.GE.AND P1, PT, R6, RZ, PT ;  /* 0x000000ff0600720c */ /* 0x002fce0003f26270 */
[----:B0-----:R-:W0:Y:S02]  /*00a0*/  MUFU.RCP R0, R0 ;  /* 0x0000000000007308 */ /* 0x001e240000001000 */
[----:B0-----:R-:W-:-:S06]  /*00b0*/  VIADD R2, R0, 0xffffffe ;  /* 0x0ffffffe00027836 */ /* 0x001fcc0000000000 */
[----:B------:R0:W1:Y:S02]  /*00c0*/  F2I.FTZ.U32.TRUNC.NTZ R3, R2 ;  /* 0x0000000200037305 */ /* 0x000064000021f000 */
[----:B0-----:R-:W-:Y:S02]  /*00d0*/  IMAD.MOV.U32 R2, RZ, RZ, RZ ;  /* 0x000000ffff027224 */ /* 0x001fe400078e00ff */
[----:B-1----:R-:W-:-:S04]  /*00e0*/  IMAD.MOV R4, RZ, RZ, -R3 ;  /* 0x000000ffff047224 */ /* 0x002fc800078e0a03 */
[----:B------:R-:W-:Y:S01]  /*00f0*/  IMAD R11, R4, R9, RZ ;  /* 0x00000009040b7224 */ /* 0x000fe200078e02ff */
[----:B------:R-:W-:-:S03]  /*0100*/  IABS R4, R6 ;  /* 0x0000000600047213 */ /* 0x000fc60000000000 */
[----:B------:R-:W-:-:S06]  /*0110*/  IMAD.HI.U32 R3, R3, R11, R2 ;  /* 0x0000000b03037227 */ /* 0x000fcc00078e0002 */
[----:B------:R-:W-:-:S04]  /*0120*/  IMAD.HI.U32 R0, R3, R4, RZ ;  /* 0x0000000403007227 */ /* 0x000fc800078e00ff */
[----:B------:R-:W-:-:S04]  /*0130*/  IMAD.MOV R0, RZ, RZ, -R0 ;  /* 0x000000ffff007224 */ /* 0x000fc800078e0a00 */
[----:B------:R-:W-:-:S05]  /*0140*/  IMAD R0, R9, R0, R4 ;  /* 0x0000000009007224 */ /* 0x000fca00078e0204 */
[----:B------:R-:W-:-:S13]  /*0150*/  ISETP.GT.U32.AND P0, PT, R9, R0, PT ;  /* 0x000000000900720c */ /* 0x000fda0003f04070 */
[----:B------:R-:W-:-:S05]  /*0160*/  @!P0 IMAD.IADD R0, R0, 0x1, -R9 ;  /* 0x0000000100008824 */ /* 0x000fca00078e0a09 */
[----:B------:R-:W-:-:S13]  /*0170*/  ISETP.GT.U32.AND P0, PT, R9, R0, PT ;  /* 0x000000000900720c */ /* 0x000fda0003f04070 */
[----:B------:R-:W-:Y:S01]  /*0180*/  @!P0 IMAD.IADD R0, R0, 0x1, -R9 ;  /* 0x0000000100008824 */ /* 0x000fe200078e0a09 */
[----:B------:R-:W-:Y:S02]  /*0190*/  ISETP.NE.AND P0, PT, R5, RZ, PT ;  /* 0x000000ff0500720c */ /* 0x000fe40003f05270 */
[----:B------:R-:W-:Y:S01]  /*01a0*/  LOP3.LUT R5, RZ, R5, RZ, 0x33, !PT ;  /* 0x00000005ff057212 */ /* 0x000fe200078e33ff */
[----:B------:R-:W-:-:S05]  /*01b0*/  @!P1 IMAD.MOV R0, RZ, RZ, -R0 ;  /* 0x000000ffff009224 */ /* 0x000fca00078e0a00 */
[----:B------:R-:W-:-:S04]  /*01c0*/  SEL R0, R5, R0, !P0 ;  /* 0x0000000005007207 */ /* 0x000fc80004000000 */
[----:B------:R-:W-:-:S13]  /*01d0*/  ISETP.NE.AND P1, PT, R0, RZ, PT ;  /* 0x000000ff0000720c */ /* 0x000fda0003f25270 */
[----:B------:R-:W-:Y:S05]  /*01e0*/  @P1 EXIT ;  /* 0x000000000000194d */ /* 0x000fea0003800000 */
[----:B------:R-:W0:Y:S02]  /*01f0*/  S2R R8, SR_TID.Y ;  /* 0x0000000000087919 */ /* 0x000e240000002200 */
[----:B0-----:R-:W-:Y:S02]  /*0200*/  IABS R0, R8 ;  /* 0x0000000800007213 */ /* 0x001fe40000000000 */
[----:B------:R-:W-:-:S03]  /*0210*/  ISETP.GE.AND P2, PT, R8, RZ, PT ;  /* 0x000000ff0800720c */ /* 0x000fc60003f46270 */
[----:B------:R-:W-:-:S04]  /*0220*/  IMAD.HI.U32 R3, R3, R0, RZ ;  /* 0x0000000003037227 */ /* 0x000fc800078e00ff */
[----:B------:R-:W-:-:S04]  /*0230*/  IMAD.MOV R3, RZ, RZ, -R3 ;  /* 0x000000ffff037224 */ /* 0x000fc800078e0a03 */
[C---:B------:R-:W-:Y:S02]  /*0240*/  IMAD R0, R9.reuse, R3, R0 ;  /* 0x0000000309007224 */ /* 0x040fe400078e0200 */
[----:B------:R-:W0:Y:S03]  /*0250*/  LDC.64 R2, c[0x0][0x390] ;  /* 0x0000e400ff027b82 */ /* 0x000e260000000a00 */
[----:B------:R-:W-:-:S13]  /*0260*/  ISETP.GT.U32.AND P1, PT, R9, R0, PT ;  /* 0x000000000900720c */ /* 0x000fda0003f24070 */
[----:B------:R-:W-:-:S05]  /*0270*/  @!P1 IMAD.IADD R0, R0, 0x1, -R9 ;  /* 0x0000000100009824 */ /* 0x000fca00078e0a09 */
[----:B------:R-:W-:Y:S01]  /*0280*/  ISETP.GT.U32.AND P1, PT, R9, R0, PT ;  /* 0x000000000900720c */ /* 0x000fe20003f24070 */
[----:B0-----:R-:W-:-:S12]  /*0290*/  IMAD.IADD R4, R8, 0x1, R3 ;  /* 0x0000000108047824 */ /* 0x001fd800078e0203 */
[----:B------:R-:W-:-:S04]  /*02a0*/  @!P1 IMAD.IADD R0, R0, 0x1, -R9 ;  /* 0x0000000100009824 */ /* 0x000fc800078e0a09 */
[----:B------:R-:W-:-:S05]  /*02b0*/  @!P2 IMAD.MOV R0, RZ, RZ, -R0 ;  /* 0x000000ffff00a224 */ /* 0x000fca00078e0a00 */
[----:B------:R-:W-:Y:S02]  /*02c0*/  SEL R0, R5, R0, !P0 ;  /* 0x0000000005007207 */ /* 0x000fe40004000000 */
[----:B------:R-:W-:Y:S02]  /*02d0*/  VIADDMNMX R5, R6, R3, R4, !PT ;  /* 0x0000000306057246 */ /* 0x000fe40007800104 */
[----:B------:R-:W-:-:S04]  /*02e0*/  ISETP.NE.AND P0, PT, R0, RZ, PT ;  /* 0x000000ff0000720c */ /* 0x000fc80003f05270 */
[----:B------:R-:W-:-:S13]  /*02f0*/  ISETP.GT.OR P0, PT, R5, R2, P0 ;  /* 0x000000020500720c */ /* 0x000fda0000704670 */
[----:B------:R-:W-:Y:S05]  /*0300*/  @P0 EXIT ;  /* 0x000000000000094d */ /* 0x000fea0003800000 */
[----:B------:R-:W-:Y:S01]  /*0310*/  ISETP.GE.AND P0, PT, R3, 0x1, PT ;  /* 0x000000010300780c */ /* 0x000fe20003f06270 */
[----:B------:R-:W0:Y:S01]  /*0320*/  LDCU.64 UR8, c[0x0][0x358] ;  /* 0x00006b00ff0877ac */ /* 0x000e220008000a00 */
[----:B------:R-:W-:-:S11]  /*0330*/  IMAD.MOV.U32 R14, RZ, RZ, RZ ;  /* 0x000000ffff0e7224 */ /* 0x000fd600078e00ff */
[----:B------:R-:W-:Y:S05]  /*0340*/  @!P0 BRA `(.L_x_7) ;  /* 0x0000000400a08947 */ /* 0x000fea0003800000 */
[----:B------:R-:W1:Y:S01]  /*0350*/  LDCU.64 UR6, c[0x0][0x380] ;  /* 0x00007000ff0677ac */ /* 0x000e620008000a00 */
[----:B------:R-:W-:Y:S01]  /*0360*/  LOP3.LUT R24, R3, 0x7, RZ, 0xc0, !PT ;  /* 0x0000000703187812 */ /* 0x000fe200078ec0ff */
[----:B------:R-:W-:Y:S01]  /*0370*/  IMAD R10, R7, R2, R6 ;  /* 0x00000002070a7224 */ /* 0x000fe200078e0206 */
[C---:B------:R-:W-:Y:S01]  /*0380*/  LOP3.LUT R22, R3.reuse, 0xf, RZ, 0xc0, !PT ;  /* 0x0000000f03167812 */ /* 0x040fe200078ec0ff */
[----:B------:R-:W-:Y:S01]  /*0390*/  IMAD.MOV.U32 R14, RZ, RZ, RZ ;  /* 0x000000ffff0e7224 */ /* 0x000fe200078e00ff */
[C---:B------:R-:W-:Y:S01]  /*03a0*/  LOP3.LUT R9, R3.reuse, 0x7ffffff0, RZ, 0xc0, !PT ;  /* 0x7ffffff003097812 */ /* 0x040fe200078ec0ff */
[----:B------:R-:W-:Y:S01]  /*03b0*/  VIADD R4, R24, 0xffffffff ;  /* 0xffffffff18047836 */ /* 0x000fe20000000000 */
[----:B------:R-:W-:Y:S01]  /*03c0*/  IADD3 R0, PT, PT, R22, -0x1, RZ ;  /* 0xffffffff16007810 */ /* 0x000fe20007ffe0ff */
[----:B------:R-:W-:Y:S01]  /*03d0*/  UMOV UR4, URZ ;  /* 0x000000ff00047c82 */ /* 0x000fe20008000000 */
[----:B------:R-:W-:Y:S01]  /*03e0*/  LOP3.LUT R11, R3, 0x3, RZ, 0xc0, !PT ;  /* 0x00000003030b7812 */ /* 0x000fe200078ec0ff */
[----:B------:R-:W-:Y:S01]  /*03f0*/  IMAD.MOV R12, RZ, RZ, -R9 ;  /* 0x000000ffff0c7224 */ /* 0x000fe200078e0a09 */
[----:B------:R-:W-:-:S02]  /*0400*/  ISETP.GE.U32.AND P2, PT, R0, 0x7, PT ;  /* 0x000000070000780c */ /* 0x000fc40003f46070 */
[----:B------:R-:W-:Y:S01]  /*0410*/  ISETP.GE.U32.AND P1, PT, R4, 0x3, PT ;  /* 0x000000030400780c */ /* 0x000fe20003f26070 */
[----:B-1----:R-:W-:-:S04]  /*0420*/  UIADD3 UR5, UP0, UPT, UR6, 0x20, URZ ;  /* 0x0000002006057890 */ /* 0x002fc8000ff1e0ff */
[----:B------:R-:W-:-:S12]  /*0430*/  UIADD3.X UR6, UPT, UPT, URZ, UR7, URZ, UP0, !UPT ;  /* 0x00000007ff067290 */ /* 0x000fd800087fe4ff */
.L_x_13:
[----:B------:R-:W1:Y:S01]  /*0440*/  LDC.64 R2, c[0x0][0x390] ;  /* 0x0000e400ff027b82 */ /* 0x000e620000000a00 */
[----:B------:R-:W-:Y:S01]  /*0450*/  VIADD R13, R10, UR4 ;  /* 0x000000040a0d7c36 */ /* 0x000fe20008000000 */
[----:B------:R-:W-:Y:S01]  /*0460*/  UIADD3 UR4, UPT, UPT, UR4, 0x1, URZ ;  /* 0x0000000104047890 */ /* 0x000fe2000fffe0ff */
[----:B------:R-:W-:Y:S01]  /*0470*/  IMAD.MOV.U32 R0, RZ, RZ, RZ ;  /* 0x000000ffff007224 */ /* 0x000fe200078e00ff */
[----:B-1----:R-:W-:Y:S01]  /*0480*/  ISETP.GE.U32.AND P3, PT, R3, 0x10, PT ;  /* 0x000000100300780c */ /* 0x002fe20003f66070 */
[----:B------:R-:W-:-:S03]  /*0490*/  IMAD R13, R13, R2, R8 ;  /* 0x000000020d0d7224 */ /* 0x000fc600078e0208 */
[----:B------:R-:W-:-:S09]  /*04a0*/  ISETP.NE.AND P0, PT, R3, UR4, PT ;  /* 0x0000000403007c0c */ /* 0x000fd2000bf05270 */
[----:B------:R-:W-:Y:S05]  /*04b0*/  @!P3 BRA `(.L_x_8) ;  /* 0x000000000088b947 */ /* 0x000fea0003800000 */
[----:B------:R-:W-:Y:S02]  /*04c0*/  IMAD.MOV.U32 R15, RZ, RZ, R13 ;  /* 0x000000ffff0f7224 */ /* 0x000fe400078e000d */
[----:B------:R-:W-:-:S07]  /*04d0*/  IMAD.MOV.U32 R0, RZ, RZ, R12 ;  /* 0x000000ffff007224 */ /* 0x000fce00078e000c */
.L_x_9:
[----:B------:R-:W-:Y:S02]  /*04e0*/  IMAD.U32 R4, RZ, RZ, UR5 ;  /* 0x00000005ff047e24 */ /* 0x000fe4000f8e00ff */
[----:B------:R-:W-:Y:S02]  /*04f0*/  IMAD.U32 R5, RZ, RZ, UR6 ;  /* 0x00000006ff057e24 */ /* 0x000fe4000f8e00ff */
[----:B------:R-:W-:-:S05]  /*0500*/  IMAD.WIDE R4, R15, 0x4, R4 ;  /* 0x000000040f047825 */ /* 0x000fca00078e0204 */
[----:B0-----:R-:W2:Y:S04]  /*0510*/  LDG.E R21, desc[UR8][R4.64+-0x20] ;  /* 0xffffe00804157981 */ /* 0x001ea8000c1e1900 */
        /* <DEDUP_REMOVED lines=8> */
[----:B------:R-:W5:Y:S01]  /*05a0*/  LDG.E R27, desc[UR8][R4.64+0x1c] ;  /* 0x00001c08041b7981 */ /* 0x000f62000c1e1900 */
[----:B--2---:R-:W-:-:S03]  /*05b0*/  FMNMX3 R20, R14, R21, R20, !PT ;  /* 0x000000150e147276 */ /* 0x004fc60007800014 */
[----:B------:R-:W2:Y:S04]  /*05c0*/  LDG.E R14, desc[UR8][R4.64] ;  /* 0x00000008040e7981 */ /* 0x000ea8000c1e1900 */
[----:B------:R-:W2:Y:S01]  /*05d0*/  LDG.E R21, desc[UR8][R4.64+0x4] ;  /* 0x0000040804157981 */ /* 0x000ea2000c1e1900 */
[----:B---3--:R-:W-:-:S03]  /*05e0*/  FMNMX3 R25, R20, R23, R25, !PT ;  /* 0x0000001714197276 */ /* 0x008fc60007800019 */
[----:B------:R-:W3:Y:S04]  /*05f0*/  LDG.E R23, desc[UR8][R4.64+0x8] ;  /* 0x0000080804177981 */ /* 0x000ee8000c1e1900 */
[----:B------:R-:W3:Y:S01]  /*0600*/  LDG.E R20, desc[UR8][R4.64+0xc] ;  /* 0x00000c0804147981 */ /* 0x000ee2000c1e1900 */
[----:B----4-:R-:W-:-:S03]  /*0610*/  FMNMX3 R25, R25, R18, R19, !PT ;  /* 0x0000001219197276 */ /* 0x010fc60007800013 */
[----:B------:R-:W4:Y:S04]  /*0620*/  LDG.E R19, desc[UR8][R4.64+0x14] ;  /* 0x0000140804137981 */ /* 0x000f28000c1e1900 */
[----:B------:R-:W4:Y:S01]  /*0630*/  LDG.E R18, desc[UR8][R4.64+0x18] ;  /* 0x0000180804127981 */ /* 0x000f22000c1e1900 */
[----:B------:R-:W-:Y:S01]  /*0640*/  VIADD R0, R0, 0x10 ;  /* 0x0000001000007836 */ /* 0x000fe20000000000 */
[----:B-----5:R-:W-:-:S04]  /*0650*/  FMNMX3 R16, R25, R16, R17, !PT ;  /* 0x0000001019107276 */ /* 0x020fc80007800011 */
[----:B------:R-:W-:Y:S02]  /*0660*/  ISETP.NE.AND P3, PT, R0, RZ, PT ;  /* 0x000000ff0000720c */ /* 0x000fe40003f65270 */
[----:B------:R-:W-:Y:S02]  /*0670*/  IADD3 R15, PT, PT, R15, 0x10, RZ ;  /* 0x000000100f0f7810 */ /* 0x000fe40007ffe0ff */
[----:B--2---:R-:W-:-:S04]  /*0680*/  FMNMX3 R14, R16, R14, R21, !PT ;  /* 0x0000000e100e7276 */ /* 0x004fc80007800015 */
[----:B---3--:R-:W-:-:S04]  /*0690*/  FMNMX3 R14, R14, R23, R20, !PT ;  /* 0x000000170e0e7276 */ /* 0x008fc80007800014 */
[----:B----4-:R-:W-:-:S04]  /*06a0*/  FMNMX3 R19, R14, R26, R19, !PT ;  /* 0x0000001a0e137276 */ /* 0x010fc80007800013 */
[----:B------:R-:W-:Y:S01]  /*06b0*/  FMNMX3 R14, R19, R18, R27, !PT ;  /* 0x00000012130e7276 */ /* 0x000fe2000780001b */
[----:B------:R-:W-:Y:S06]  /*06c0*/  @P3 BRA `(.L_x_9) ;  /* 0xfffffffc00843947 */ /* 0x000fec000383ffff */
[----:B------:R-:W-:-:S07]  /*06d0*/  IMAD.MOV.U32 R0, RZ, RZ, R9 ;  /* 0x000000ffff007224 */ /* 0x000fce00078e0009 */
.L_x_8:
[----:B------:R-:W-:-:S13]  /*06e0*/  ISETP.NE.AND P3, PT, R22, RZ, PT ;  /* 0x000000ff1600720c */ /* 0x000fda0003f65270 */
[----:B------:R-:W-:Y:S05]  /*06f0*/  @!P3 BRA `(.L_x_10) ;  /* 0x0000000000b0b947 */ /* 0x000fea0003800000 */
[----:B------:R-:W-:Y:S01]  /*0700*/  ISETP.NE.AND P3, PT, R24, RZ, PT ;  /* 0x000000ff1800720c */ /* 0x000fe20003f65270 */
[----:B------:R-:W-:-:S12]  /*0710*/  @!P2 BRA `(.L_x_11) ;  /* 0x000000000040a947 */ /* 0x000fd80003800000 */
[----:B------:R-:W1:Y:S01]  /*0720*/  LDC.64 R4, c[0x0][0x380] ;  /* 0x0000e000ff047b82 */ /* 0x000e620000000a00 */
[----:B------:R-:W-:-:S04]  /*0730*/  IMAD.IADD R15, R13, 0x1, R0 ;  /* 0x000000010d0f7824 */ /* 0x000fc800078e0200 */
[----:B-1----:R-:W-:-:S05]  /*0740*/  IMAD.WIDE R4, R15, 0x4, R4 ;  /* 0x000000040f047825 */ /* 0x002fca00078e0204 */
[----:B0-----:R-:W2:Y:S04]  /*0750*/  LDG.E R15, desc[UR8][R4.64] ;  /* 0x00000008040f7981 */ /* 0x001ea8000c1e1900 */
[----:B------:R-:W2:Y:S04]  /*0760*/  LDG.E R16, desc[UR8][R4.64+0x4] ;  /* 0x0000040804107981 */ /* 0x000ea8000c1e1900 */
[----:B------:R-:W3:Y:S04]  /*0770*/  LDG.E R18, desc[UR8][R4.64+0x8] ;  /* 0x0000080804127981 */ /* 0x000ee8000c1e1900 */
[----:B------:R-:W3:Y:S04]  /*0780*/  LDG.E R17, desc[UR8][R4.64+0xc] ;  /* 0x00000c0804117981 */ /* 0x000ee8000c1e1900 */
[----:B------:R-:W4:Y:S04]  /*0790*/  LDG.E R20, desc[UR8][R4.64+0x10] ;  /* 0x0000100804147981 */ /* 0x000f28000c1e1900 */
[----:B------:R-:W4:Y:S04]  /*07a0*/  LDG.E R19, desc[UR8][R4.64+0x14] ;  /* 0x0000140804137981 */ /* 0x000f28000c1e1900 */
[----:B------:R-:W5:Y:S04]  /*07b0*/  LDG.E R26, desc[UR8][R4.64+0x18] ;  /* 0x00001808041a7981 */ /* 0x000f68000c1e1900 */
[----:B------:R-:W5:Y:S01]  /*07c0*/  LDG.E R21, desc[UR8][R4.64+0x1c] ;  /* 0x00001c0804157981 */ /* 0x000f62000c1e1900 */
[----:B------:R-:W-:Y:S01]  /*07d0*/  VIADD R0, R0, 0x8 ;  /* 0x0000000800007836 */ /* 0x000fe20000000000 */
[----:B--2---:R-:W-:-:S04]  /*07e0*/  FMNMX3 R15, R14, R15, R16, !PT ;  /* 0x0000000f0e0f7276 */ /* 0x004fc80007800010 */
[----:B---3--:R-:W-:-:S04]  /*07f0*/  FMNMX3 R15, R15, R18, R17, !PT ;  /* 0x000000120f0f7276 */ /* 0x008fc80007800011 */
[----:B----4-:R-:W-:-:S04]  /*0800*/  FMNMX3 R15, R15, R20, R19, !PT ;  /* 0x000000140f0f7276 */ /* 0x010fc80007800013 */
[----:B-----5:R-:W-:-:S07]  /*0810*/  FMNMX3 R14, R15, R26, R21, !PT ;  /* 0x0000001a0f0e7276 */ /* 0x020fce0007800015 */
.L_x_11:
        /* <DEDUP_REMOVED lines=9> */
[----:B------:R-:W3:Y:S01]  /*08b0*/  LDG.E R18, desc[UR8][R4.64+0xc] ;  /* 0x00000c0804127981 */ /* 0x000ee2000c1e1900 */
[----:B------:R-:W-:Y:S01]  /*08c0*/  VIADD R0, R0, 0x4 ;  /* 0x0000000400007836 */ /* 0x000fe20000000000 */
[----:B--2---:R-:W-:-:S04]  /*08d0*/  FMNMX3 R14, R14, R15, R16, !PT ;  /* 0x0000000f0e0e7276 */ /* 0x004fc80007800010 */
[----:B---3--:R-:W-:-:S07]  /*08e0*/  FMNMX3 R14, R14, R17, R18, !PT ;  /* 0x000000110e0e7276 */ /* 0x008fce0007800012 */
.L_x_12:
[----:B------:R-:W-:Y:S05]  /*08f0*/  @!P3 BRA `(.L_x_10) ;  /* 0x000000000030b947 */ /* 0x000fea0003800000 */
[----:B------:R-:W1:Y:S01]  /*0900*/  LDC.64 R4, c[0x0][0x380] ;  /* 0x0000e000ff047b82 */ /* 0x000e620000000a00 */
[----:B------:R-:W-:-:S04]  /*0910*/  IMAD.IADD R13, R13, 0x1, R0 ;  /* 0x000000010d0d7824 */ /* 0x000fc800078e0200 */
[----:B-1----:R-:W-:-:S05]  /*0920*/  IMAD.WIDE R4, R13, 0x4, R4 ;  /* 0x000000040d047825 */ /* 0x002fca00078e0204 */
[----:B0-----:R-:W2:Y:S01]  /*0930*/  LDG.E R13, desc[UR8][R4.64] ;  /* 0x00000008040d7981 */ /* 0x001ea2000c1e1900 */
[----:B------:R-:W-:Y:S02]  /*0940*/  ISETP.NE.AND P3, PT, R11, 0x1, PT ;  /* 0x000000010b00780c */ /* 0x000fe40003f65270 */
[----:B--2---:R-:W-:-:S11]  /*0950*/  FMNMX R14, R14, R13, !PT ;  /* 0x0000000d0e0e7209 */ /* 0x004fd60007800000 */
[----:B------:R-:W-:Y:S05]  /*0960*/  @!P3 BRA `(.L_x_10) ;  /* 0x000000000014b947 */ /* 0x000fea0003800000 */
[----:B------:R-:W-:Y:S01]  /*0970*/  ISETP.NE.AND P3, PT, R11, 0x2, PT ;  /* 0x000000020b00780c */ /* 0x000fe20003f65270 */
[----:B------:R-:W2:-:S12]  /*0980*/  LDG.E R13, desc[UR8][R4.64+0x4] ;  /* 0x00000408040d7981 */ /* 0x000e98000c1e1900 */
[----:B------:R-:W3:Y:S01]  /*0990*/  @P3 LDG.E R15, desc[UR8][R4.64+0x8] ;  /* 0x00000808040f3981 */ /* 0x000ee2000c1e1900 */
[----:B--2---:R-:W-:-:S04]  /*09a0*/  FMNMX R14, R14, R13, !PT ;  /* 0x0000000d0e0e7209 */ /* 0x004fc80007800000 */
[----:B---3--:R-:W-:-:S07]  /*09b0*/  @P3 FMNMX R14, R14, R15, !PT ;  /* 0x0000000f0e0e3209 */ /* 0x008fce0007800000 */
.L_x_10:
[----:B------:R-:W-:Y:S05]  /*09c0*/  @P0 BRA `(.L_x_13) ;  /* 0xfffffff8009c0947 */ /* 0x000fea000383ffff */
.L_x_7:
[----:B------:R-:W1:Y:S01]  /*09d0*/  LDC R5, c[0x0][0x398] ;  /* 0x0000e600ff057b82 */ /* 0x000e620000000800 */
[----:B------:R-:W-:Y:S01]  /*09e0*/  IMAD.IADD R2, R2, 0x1, -R3 ;  /* 0x0000000102027824 */ /* 0x000fe200078e0a03 */
[----:B------:R-:W-:Y:S02]  /*09f0*/  IABS R13, R8 ;  /* 0x00000008000d7213 */ /* 0x000fe40000000000 */
[-C--:B-1----:R-:W-:Y:S02]  /*0a00*/  IABS R0, R5.reuse ;  /* 0x0000000500007213 */ /* 0x082fe40000000000 */
[----:B------:R-:W-:Y:S02]  /*0a10*/  LOP3.LUT R8, R8, R5, RZ, 0x3c, !PT ;  /* 0x0000000508087212 */ /* 0x000fe400078e3cff */
[----:B------:R-:W1:Y:S08]  /*0a20*/  I2F.RP R4, R0 ;  /* 0x0000000000047306 */ /* 0x000e700000209400 */
[----:B-1----:R-:W1:Y:S02]  /*0a30*/  MUFU.RCP R4, R4 ;  /* 0x0000000400047308 */ /* 0x002e640000001000 */
[----:B-1----:R-:W-:-:S06]  /*0a40*/  VIADD R10, R4, 0xffffffe ;  /* 0x0ffffffe040a7836 */ /* 0x002fcc0000000000 */
[----:B------:R1:W2:Y:S02]  /*0a50*/  F2I.FTZ.U32.TRUNC.NTZ R11, R10 ;  /* 0x0000000a000b7305 */ /* 0x0002a4000021f000 */
[----:B-1----:R-:W-:Y:S02]  /*0a60*/  IMAD.MOV.U32 R10, RZ, RZ, RZ ;  /* 0x000000ffff0a7224 */ /* 0x002fe400078e00ff */
[----:B--2---:R-:W-:-:S04]  /*0a70*/  IMAD.MOV R9, RZ, RZ, -R11 ;  /* 0x000000ffff097224 */ /* 0x004fc800078e0a0b */
[----:B------:R-:W-:Y:S01]  /*0a80*/  IMAD R3, R9, R0, RZ ;  /* 0x0000000009037224 */ /* 0x000fe200078e02ff */
[----:B------:R-:W-:Y:S02]  /*0a90*/  IABS R9, R2 ;  /* 0x0000000200097213 */ /* 0x000fe40000000000 */
[----:B------:R-:W-:Y:S01]  /*0aa0*/  LOP3.LUT R2, R2, R5, RZ, 0x3c, !PT ;  /* 0x0000000502027212 */ /* 0x000fe200078e3cff */
[----:B------:R-:W-:Y:S01]  /*0ab0*/  IMAD.HI.U32 R12, R11, R3, R10 ;  /* 0x000000030b0c7227 */ /* 0x000fe200078e000a */
[----:B------:R-:W-:Y:S02]  /*0ac0*/  IABS R11, R6 ;  /* 0x00000006000b7213 */ /* 0x000fe40000000000 */
[----:B------:R-:W-:Y:S02]  /*0ad0*/  ISETP.GE.AND P3, PT, R2, RZ, PT ;  /* 0x000000ff0200720c */ /* 0x000fe40003f66270 */
[----:B------:R-:W-:Y:S01]  /*0ae0*/  LOP3.LUT R6, R6, R5, RZ, 0x3c, !PT ;  /* 0x0000000506067212 */ /* 0x000fe200078e3cff */
[----:B------:R-:W-:-:S04]  /*0af0*/  IMAD.HI.U32 R3, R12, R9, RZ ;  /* 0x000000090c037227 */ /* 0x000fc800078e00ff */
[----:B------:R-:W-:Y:S01]  /*0b00*/  IMAD.HI.U32 R10, R12, R11, RZ ;  /* 0x0000000b0c0a7227 */ /* 0x000fe200078e00ff */
[----:B------:R-:W-:-:S03]  /*0b10*/  IADD3 R4, PT, PT, -R3, RZ, RZ ;  /* 0x000000ff03047210 */ /* 0x000fc60007ffe1ff */
[----:B------:R-:W-:-:S04]  /*0b20*/  IMAD.HI.U32 R12, R12, R13, RZ ;  /* 0x0000000d0c0c7227 */ /* 0x000fc800078e00ff */
[----:B------:R-:W-:Y:S02]  /*0b30*/  IMAD R9, R0, R4, R9 ;  /* 0x0000000400097224 */ /* 0x000fe400078e0209 */
[----:B------:R-:W-:-:S03]  /*0b40*/  IMAD.MOV R4, RZ, RZ, -R10 ;  /* 0x000000ffff047224 */ /* 0x000fc600078e0a0a */
[C---:B------:R-:W-:Y:S01]  /*0b50*/  ISETP.GT.U32.AND P4, PT, R0.reuse, R9, PT ;  /* 0x000000090000720c */ /* 0x040fe20003f84070 */
[----:B------:R-:W-:Y:S02]  /*0b60*/  IMAD R11, R0, R4, R11 ;  /* 0x00000004000b7224 */ /* 0x000fe400078e020b */
[----:B------:R-:W-:-:S03]  /*0b70*/  IMAD.MOV R4, RZ, RZ, -R12 ;  /* 0x000000ffff047224 */ /* 0x000fc600078e0a0c */
[C---:B------:R-:W-:Y:S01]  /*0b80*/  ISETP.GT.U32.AND P1, PT, R0.reuse, R11, PT ;  /* 0x0000000b0000720c */ /* 0x040fe20003f24070 */
[----:B------:R-:W-:-:S05]  /*0b90*/  IMAD R13, R0, R4, R13 ;  /* 0x00000004000d7224 */ /* 0x000fca00078e020d */
[----:B------:R-:W-:Y:S01]  /*0ba0*/  ISETP.GT.U32.AND P0, PT, R0, R13, PT ;  /* 0x0000000d0000720c */ /* 0x000fe20003f04070 */
[--C-:B------:R-:W-:Y:S02]  /*0bb0*/  @!P4 IMAD.IADD R9, R9, 0x1, -R0.reuse ;  /* 0x000000010909c824 */ /* 0x100fe400078e0a00 */
[----:B------:R-:W-:Y:S01]  /*0bc0*/  @!P4 VIADD R3, R3, 0x1 ;  /* 0x000000010303c836 */ /* 0x000fe20000000000 */
[----:B------:R-:W-:Y:S02]  /*0bd0*/  ISETP.GE.AND P4, PT, R6, RZ, PT ;  /* 0x000000ff0600720c */ /* 0x000fe40003f86270 */
[----:B------:R-:W-:Y:S01]  /*0be0*/  ISETP.GE.U32.AND P5, PT, R9, R0, PT ;  /* 0x000000000900720c */ /* 0x000fe20003fa6070 */
[----:B------:R-:W-:Y:S01]  /*0bf0*/  @!P1 IMAD.IADD R11, R11, 0x1, -R0 ;  /* 0x000000010b0b9824 */ /* 0x000fe200078e0a00 */
[----:B------:R-:W-:Y:S01]  /*0c00*/  LOP3.LUT R9, RZ, R5, RZ, 0x33, !PT ;  /* 0x00000005ff097212 */ /* 0x000fe200078e33ff */
[----:B------:R-:W-:Y:S01]  /*0c10*/  @!P1 VIADD R10, R10, 0x1 ;  /* 0x000000010a0a9836 */ /* 0x000fe20000000000 */
[----:B------:R-:W-:-:S02]  /*0c20*/  ISETP.NE.AND P1, PT, R5, RZ, PT ;  /* 0x000000ff0500720c */ /* 0x000fc40003f25270 */
[----:B------:R-:W-:Y:S01]  /*0c30*/  ISETP.GE.U32.AND P2, PT, R11, R0, PT ;  /* 0x000000000b00720c */ /* 0x000fe20003f46070 */
[----:B------:R-:W-:Y:S02]  /*0c40*/  @!P0 IMAD.IADD R13, R13, 0x1, -R0 ;  /* 0x000000010d0d8824 */ /* 0x000fe400078e0a00 */
[----:B------:R-:W-:-:S04]  /*0c50*/  @!P0 VIADD R12, R12, 0x1 ;  /* 0x000000010c0c8836 */ /* 0x000fc80000000000 */
[----:B------:R-:W-:Y:S01]  /*0c60*/  @P5 VIADD R3, R3, 0x1 ;  /* 0x0000000103035836 */ /* 0x000fe20000000000 */
[----:B------:R-:W-:-:S04]  /*0c70*/  ISETP.GE.U32.AND P5, PT, R13, R0, PT ;  /* 0x000000000d00720c */ /* 0x000fc80003fa6070 */
[----:B------:R-:W-:Y:S01]  /*0c80*/  @!P3 IADD3 R3, PT, PT, -R3, RZ, RZ ;  /* 0x000000ff0303b210 */ /* 0x000fe20007ffe1ff */
[----:B------:R-:W-:Y:S01]  /*0c90*/  @P2 VIADD R10, R10, 0x1 ;  /* 0x000000010a0a2836 */ /* 0x000fe20000000000 */
[----:B------:R-:W-:Y:S02]  /*0ca0*/  ISETP.GE.AND P2, PT, R8, RZ, PT ;  /* 0x000000ff0800720c */ /* 0x000fe40003f46270 */
[----:B------:R-:W-:Y:S01]  /*0cb0*/  SEL R5, R9, R3, !P1 ;  /* 0x0000000309057207 */ /* 0x000fe20004800000 */
[----:B------:R-:W-:Y:S01]  /*0cc0*/  IMAD.MOV.U32 R0, RZ, RZ, R10 ;  /* 0x000000ffff007224 */ /* 0x000fe200078e000a */
[----:B------:R-:W1:Y:S03]  /*0cd0*/  LDC.64 R2, c[0x0][0x388] ;  /* 0x0000e200ff027b82 */ /* 0x000e660000000a00 */
[----:B------:R-:W-:Y:S02]  /*0ce0*/  @!P4 IMAD.MOV R0, RZ, RZ, -R0 ;  /* 0x000000ffff00c224 */ /* 0x000fe400078e0a00 */
[----:B------:R-:W-:-:S02]  /*0cf0*/  @P5 VIADD R12, R12, 0x1 ;  /* 0x000000010c0c5836 */ /* 0x000fc40000000000 */
[----:B------:R-:W-:Y:S01]  /*0d00*/  IMAD R7, R5, R7, R7 ;  /* 0x0000000705077224 */ /* 0x000fe200078e0207 */
[----:B------:R-:W-:Y:S01]  /*0d10*/  SEL R0, R9, R0, !P1 ;  /* 0x0000000009007207 */ /* 0x000fe20004800000 */
[----:B------:R-:W-:-:S04]  /*0d20*/  IMAD.MOV.U32 R4, RZ, RZ, R12 ;  /* 0x000000ffff047224 */ /* 0x000fc800078e000c */
[----:B------:R-:W-:Y:S02]  /*0d30*/  @!P2 IMAD.MOV R4, RZ, RZ, -R4 ;  /* 0x000000ffff04a224 */ /* 0x000fe400078e0a04 */
[----:B------:R-:W-:-:S03]  /*0d40*/  IMAD.IADD R0, R7, 0x1, R0 ;  /* 0x0000000107007824 */ /* 0x000fc600078e0200 */
[----:B------:R-:W-:Y:S01]  /*0d50*/  SEL R4, R9, R4, !P1 ;  /* 0x0000000409047207 */ /* 0x000fe20004800000 */
[----:B------:R-:W-:-:S04]  /*0d60*/  IMAD R5, R5, R0, R0 ;  /* 0x0000000005057224 */ /* 0x000fc800078e0200 */
[----:B------:R-:W-:-:S04]  /*0d70*/  IMAD.IADD R5, R5, 0x1, R4 ;  /* 0x0000000105057824 */ /* 0x000fc800078e0204 */
[----:B-1----:R-:W-:-:S05]  /*0d80*/  IMAD.WIDE R2, R5, 0x4, R2 ;  /* 0x0000000405027825 */ /* 0x002fca00078e0202 */
[----:B0-----:R-:W-:Y:S01]  /*0d90*/  STG.E desc[UR8][R2.64], R14 ;  /* 0x0000000e02007986 */ /* 0x001fe2000c101908 */
[----:B------:R-:W-:Y:S05]  /*0da0*/  EXIT ;  /* 0x000000000000794d */ /* 0x000fea0003800000 */
.L_x_14:
        /* <DEDUP_REMOVED lines=13> */
.L_x_45:


//--------------------- .text._Z14conv_kernel_p2PfS_iiiS_ --------------------------
	.section	.text._Z14conv_kernel_p2PfS_iiiS_,"ax",@progbits
	.align	128
        .global         _Z14conv_kernel_p2PfS_iiiS_
        .type           _Z14conv_kernel_p2PfS_iiiS_,@function
        .size           _Z14conv_kernel_p2PfS_iiiS_,(.L_x_46 - _Z14conv_kernel_p2PfS_iiiS_)
        .other          _Z14conv_kernel_p2PfS_iiiS_,@"STO_CUDA_ENTRY STV_DEFAULT"
_Z14conv_kernel_p2PfS_iiiS_:
.text._Z14conv_kernel_p2PfS_iiiS_:
[----:B------:R-:W-:Y:S01]  /*0000*/  LDC R1, c[0x0][0x37c] ;  /* 0x0000df00ff017b82 */ /* 0x000fe20000000800 */
[----:B------:R-:W0:Y:S01]  /*0010*/  S2R R5, SR_TID.X ;  /* 0x0000000000057919 */ /* 0x000e220000002100 */
[----:B------:R-:W0:Y:S01]  /*0020*/  LDCU UR11, c[0x0][0x398] ;  /* 0x00007300ff0b77ac */ /* 0x000e220008000800 */
[----:B------:R-:W1:Y:S01]  /*0030*/  S2R R4, SR_CTAID.X ;  /* 0x0000000000047919 */ /* 0x000e620000002500 */
[----:B------:R-:W1:Y:S01]  /*0040*/  LDCU UR14, c[0x0][0x390] ;  /* 0x00007200ff0e77ac */ /* 0x000e620008000800 */
[----:B------:R-:W2:Y:S01]  /*0050*/  S2R R6, SR_TID.Y ;  /* 0x0000000000067919 */ /* 0x000ea20000002200 */
[----:B0-----:R-:W-:-:S04]  /*0060*/  ISETP.GE.AND P0, PT, R5, UR11, PT ;  /* 0x0000000b05007c0c */ /* 0x001fc8000bf06270 */
[----:B-1----:R-:W-:-:S04]  /*0070*/  ISETP.GE.OR P0, PT, R4, UR14, P0 ;  /* 0x0000000e04007c0c */ /* 0x002fc80008706670 */
[----:B--2---:R-:W-:-:S13]  /*0080*/  ISETP.GE.OR P0, PT, R6, UR11, P0 ;  /* 0x0000000b06007c0c */ /* 0x004fda0008706670 */
[----:B------:R-:W-:Y:S05]  /*0090*/  @P0 EXIT ;  /* 0x000000000000094d */ /* 0x000fea0003800000 */
[----:B------:R-:W0:Y:S01]  /*00a0*/  LDCU UR7, c[0x0][0x394] ;  /* 0x00007280ff0777ac */ /* 0x000e220008000800 */
[----:B------:R-:W-:Y:S01]  /*00b0*/  HFMA2 R0, -RZ, RZ, 0, 0 ;  /* 0x00000000ff007431 */ /* 0x000fe200000001ff */
[----:B------:R-:W1:Y:S01]  /*00c0*/  LDCU.64 UR12, c[0x0][0x358] ;  /* 0x00006b00ff0c77ac */ /* 0x000e620008000a00 */
[----:B0-----:R-:W-:-:S09]  /*00d0*/  UISETP.GE.AND UP0, UPT, UR7, 0x1, UPT ;  /* 0x000000010700788c */ /* 0x001fd2000bf06270 */
[----:B-1----:R-:W-:Y:S05]  /*00e0*/  BRA.U !UP0, `(.L_x_15) ;  /* 0x0000000508b07547 */ /* 0x002fea000b800000 */
[----:B------:R-:W-:Y:S01]  /*00f0*/  UISETP.GE.U32.AND UP1, UPT, UR7, 0x10, UPT ;  /* 0x000000100700788c */ /* 0x000fe2000bf26070 */
[----:B------:R-:W-:Y:S01]  /*0100*/  IMAD R3, R5, UR11, R6 ;  /* 0x0000000b05037c24 */ /* 0x000fe2000f8e0206 */
[----:B------:R-:W-:Y:S01]  /*0110*/  ULOP3.LUT UR10, UR7, 0xf, URZ, 0xc0, !UPT ;  /* 0x0000000f070a7892 */ /* 0x000fe2000f8ec0ff */
[----:B------:R-:W-:Y:S01]  /*0120*/  MOV R0, RZ ;  /* 0x000000ff00007202 */ /* 0x000fe20000000f00 */
[----:B------:R-:W-:Y:S01]  /*0130*/  UMOV UR4, URZ ;  /* 0x000000ff00047c82 */ /* 0x000fe20008000000 */
[----:B------:R-:W-:Y:S01]  /*0140*/  IMAD R3, R3, UR14, R4 ;  /* 0x0000000e03037c24 */ /* 0x000fe2000f8e0204 */
[----:B------:R-:W-:-:S03]  /*0150*/  UISETP.NE.AND UP0, UPT, UR10, URZ, UPT ;  /* 0x000000ff0a00728c */ /* 0x000fc6000bf05270 */
[----:B------:R-:W-:Y:S01]  /*0160*/  IMAD R7, R3, UR7, RZ ;  /* 0x0000000703077c24 */ /* 0x000fe2000f8e02ff */
[----:B------:R-:W-:Y:S07]  /*0170*/  BRA.U !UP1, `(.L_x_16) ;  /* 0x0000000109b87547 */ /* 0x000fee000b800000 */
[----:B------:R-:W0:Y:S01]  /*0180*/  LDCU.64 UR8, c[0x0][0x380] ;  /* 0x00007000ff0877ac */ /* 0x000e220008000a00 */
[----:B------:R-:W-:Y:S02]  /*0190*/  MOV R0, RZ ;  /* 0x000000ff00007202 */ /* 0x000fe40000000f00 */
[----:B------:R-:W-:Y:S01]  /*01a0*/  MOV R8, R7 ;  /* 0x0000000700087202 */ /* 0x000fe20000000f00 */
[----:B------:R-:W-:Y:S02]  /*01b0*/  ULOP3.LUT UR4, UR7, 0x7ffffff0, URZ, 0xc0, !UPT ;  /* 0x7ffffff007047892 */ /* 0x000fe4000f8ec0ff */
[----:B0-----:R-:W-:Y:S02]  /*01c0*/  UIADD3 UR5, UP1, UPT, UR8, 0x20, URZ ;  /* 0x0000002008057890 */ /* 0x001fe4000ff3e0ff */
[----:B------:R-:W-:Y:S02]  /*01d0*/  UIADD3 UR8, UPT, UPT, -UR4, URZ, URZ ;  /* 0x000000ff04087290 */ /* 0x000fe4000fffe1ff */
[----:B------:R-:W-:-:S12]  /*01e0*/  UIADD3.X UR6, UPT, UPT, URZ, UR9, URZ, UP1, !UPT ;  /* 0x00000009ff067290 */ /* 0x000fd80008ffe4ff */
.L_x_17:
[----:B------:R-:W-:Y:S02]  /*01f0*/  MOV R2, UR5 ;  /* 0x0000000500027c02 */ /* 0x000fe40008000f00 */
[----:B------:R-:W-:-:S03]  /*0200*/  MOV R3, UR6 ;  /* 0x0000000600037c02 */ /* 0x000fc60008000f00 */
[----:B------:R-:W-:-:S05]  /*0210*/  IMAD.WIDE R2, R8, 0x4, R2 ;  /* 0x0000000408027825 */ /* 0x000fca00078e0202 */
[----:B------:R-:W2:Y:S04]  /*0220*/  LDG.E R19, desc[UR12][R2.64+-0x20] ;  /* 0xffffe00c02137981 */ /* 0x000ea8000c1e1900 */
[----:B------:R-:W3:Y:S04]  /*0230*/  LDG.E R20, desc[UR12][R2.64+-0x1c] ;  /* 0xffffe40c02147981 */ /* 0x000ee8000c1e1900 */
        /* <DEDUP_REMOVED lines=14> */
[----:B------:R-:W-:Y:S01]  /*0320*/  UIADD3 UR8, UPT, UPT, UR8, 0x10, URZ ;  /* 0x0000001008087890 */ /* 0x000fe2000fffe0ff */
[----:B------:R-:W-:-:S03]  /*0330*/  IADD3 R8, PT, PT, R8, 0x10, RZ ;  /* 0x0000001008087810 */ /* 0x000fc60007ffe0ff */
[----:B------:R-:W-:Y:S01]  /*0340*/  UISETP.NE.AND UP1, UPT, UR8, URZ, UPT ;  /* 0x000000ff0800728c */ /* 0x000fe2000bf25270 */
[----:B--2---:R-:W-:-:S04]  /*0350*/  FADD R19, R19, R0 ;  /* 0x0000000013137221 */ /* 0x004fc80000000000 */
[----:B---3--:R-:W-:-:S04]  /*0360*/  FADD R19, R19, R20 ;  /* 0x0000001413137221 */ /* 0x008fc80000000000 */
[----:B----4-:R-:W-:-:S04]  /*0370*/  FADD R19, R19, R22 ;  /* 0x0000001613137221 */ /* 0x010fc80000000000 */
[----:B-----5:R-:W-:-:S04]  /*0380*/  FADD R19, R19, R24 ;  /* 0x0000001813137221 */ /* 0x020fc80000000000 */
[----:B------:R-:W-:-:S04]  /*0390*/  FADD R19, R19, R26 ;  /* 0x0000001a13137221 */ /* 0x000fc80000000000 */
        /* <DEDUP_REMOVED lines=10> */
[----:B------:R-:W-:Y:S01]  /*0440*/  FADD R0, R9, R18 ;  /* 0x0000001209007221 */ /* 0x000fe20000000000 */
[----:B------:R-:W-:Y:S06]  /*0450*/  BRA.U UP1, `(.L_x_17) ;  /* 0xfffffffd01647547 */ /* 0x000fec000b83ffff */
.L_x_16:
[----:B------:R-:W-:Y:S05]  /*0460*/  BRA.U !UP0, `(.L_x_15) ;  /* 0x0000000108d07547 */ /* 0x000fea000b800000 */
[----:B------:R-:W-:Y:S02]  /*0470*/  UISETP.GE.U32.AND UP0, UPT, UR10, 0x8, UPT ;  /* 0x000000080a00788c */ /* 0x000fe4000bf06070 */
[----:B------:R-:W-:-:S04]  /*0480*/  ULOP3.LUT UR6, UR7, 0x7, URZ, 0xc0, !UPT ;  /* 0x0000000707067892 */ /* 0x000fc8000f8ec0ff */
[----:B------:R-:W-:-:S03]  /*0490*/  UISETP.NE.AND UP1, UPT, UR6, URZ, UPT ;  /* 0x000000ff0600728c */ /* 0x000fc6000bf25270 */
[----:B------:R-:W-:Y:S08]  /*04a0*/  BRA.U !UP0, `(.L_x_18) ;  /* 0x0000000108507547 */ /* 0x000ff0000b800000 */
[----:B------:R-:W0:Y:S01]  /*04b0*/  LDC.64 R2, c[0x0][0x380] ;  /* 0x0000e000ff027b82 */ /* 0x000e220000000a00 */
[----:B------:R-:W-:-:S05]  /*04c0*/  IADD3 R9, PT, PT, R7, UR4, RZ ;  /* 0x0000000407097c10 */ /* 0x000fca000fffe0ff */
[----:B0-----:R-:W-:-:S05]  /*04d0*/  IMAD.WIDE R2, R9, 0x4, R2 ;  /* 0x0000000409027825 */ /* 0x001fca00078e0202 */
[----:B------:R-:W2:Y:S04]  /*04e0*/  LDG.E R9, desc[UR12][R2.64] ;  /* 0x0000000c02097981 */ /* 0x000ea8000c1e1900 */
[----:B------:R-:W3:Y:S04]  /*04f0*/  LDG.E R8, desc[UR12][R2.64+0x4] ;  /* 0x0000040c02087981 */ /* 0x000ee8000c1e1900 */
[----:B------:R-:W4:Y:S04]  /*0500*/  LDG.E R11, desc[UR12][R2.64+0x8] ;  /* 0x0000080c020b7981 */ /* 0x000f28000c1e1900 */
[----:B------:R-:W5:Y:S04]  /*0510*/  LDG.E R13, desc[UR12][R2.64+0xc] ;  /* 0x00000c0c020d7981 */ /* 0x000f68000c1e1900 */
[----:B------:R-:W5:Y:S04]  /*0520*/  LDG.E R15, desc[UR12][R2.64+0x10] ;  /* 0x0000100c020f7981 */ /* 0x000f68000c1e1900 */
[----:B------:R-:W5:Y:S04]  /*0530*/  LDG.E R17, desc[UR12][R2.64+0x14] ;  /* 0x0000140c02117981 */ /* 0x000f68000c1e1900 */
[----:B------:R-:W5:Y:S04]  /*0540*/  LDG.E R19, desc[UR12][R2.64+0x18] ;  /* 0x0000180c02137981 */ /* 0x000f68000c1e1900 */
[----:B------:R-:W5:Y:S01]  /*0550*/  LDG.E R21, desc[UR12][R2.64+0x1c] ;  /* 0x00001c0c02157981 */ /* 0x000f62000c1e1900 */
[----:B------:R-:W-:Y:S01]  /*0560*/  UIADD3 UR4, UPT, UPT, UR4, 0x8, URZ ;  /* 0x0000000804047890 */ /* 0x000fe2000fffe0ff */
[----:B--2---:R-:W-:-:S04]  /*0570*/  FADD R9, R0, R9 ;  /* 0x0000000900097221 */ /* 0x004fc80000000000 */
[----:B---3--:R-:W-:-:S04]  /*0580*/  FADD R8, R9, R8 ;  /* 0x0000000809087221 */ /* 0x008fc80000000000 */
[----:B----4-:R-:W-:-:S04]  /*0590*/  FADD R8, R8, R11 ;  /* 0x0000000b08087221 */ /* 0x010fc80000000000 */
[----:B-----5:R-:W-:-:S04]  /*05a0*/  FADD R8, R8, R13 ;  /* 0x0000000d08087221 */ /* 0x020fc80000000000 */
[----:B------:R-:W-:-:S04]  /*05b0*/  FADD R8, R8, R15 ;  /* 0x0000000f08087221 */ /* 0x000fc80000000000 */
[----:B------:R-:W-:-:S04]  /*05c0*/  FADD R8, R8, R17 ;  /* 0x0000001108087221 */ /* 0x000fc80000000000 */
[----:B------:R-:W-:-:S04]  /*05d0*/  FADD R8, R8, R19 ;  /* 0x0000001308087221 */ /* 0x000fc80000000000 */
[----:B------:R-:W-:-:S07]  /*05e0*/  FADD R0, R8, R21 ;  /* 0x0000001508007221 */ /* 0x000fce0000000000 */
.L_x_18:
        /* <DEDUP_REMOVED lines=11> */
[----:B------:R-:W5:Y:S01]  /*06a0*/  LDG.E R13, desc[UR12][R2.64+0xc] ;  /* 0x00000c0c020d7981 */ /* 0x000f62000c1e1900 */
[----:B------:R-:W-:Y:S01]  /*06b0*/  UIADD3 UR4, UPT, UPT, UR4, 0x4, URZ ;  /* 0x0000000404047890 */ /* 0x000fe2000fffe0ff */
[----:B--2---:R-:W-:-:S04]  /*06c0*/  FADD R9, R0, R9 ;  /* 0x0000000900097221 */ /* 0x004fc80000000000 */
[----:B---3--:R-:W-:-:S04]  /*06d0*/  FADD R8, R9, R8 ;  /* 0x0000000809087221 */ /* 0x008fc80000000000 */
[----:B----4-:R-:W-:-:S04]  /*06e0*/  FADD R8, R8, R11 ;  /* 0x0000000b08087221 */ /* 0x010fc80000000000 */
[----:B-----5:R-:W-:-:S07]  /*06f0*/  FADD R0, R8, R13 ;  /* 0x0000000d08007221 */ /* 0x020fce0000000000 */
.L_x_19:
[----:B------:R-:W-:Y:S05]  /*0700*/  BRA.U !UP1, `(.L_x_15) ;  /* 0x0000000109287547 */ /* 0x000fea000b800000 */
[----:B------:R-:W0:Y:S01]  /*0710*/  LDC.64 R8, c[0x0][0x380] ;  /* 0x0000e000ff087b82 */ /* 0x000e220000000a00 */
[----:B------:R-:W-:Y:S01]  /*0720*/  IADD3 R7, PT, PT, R7, UR4, RZ ;  /* 0x0000000407077c10 */ /* 0x000fe2000fffe0ff */
[----:B------:R-:W-:-:S12]  /*0730*/  UIADD3 UR5, UPT, UPT, -UR5, URZ, URZ ;  /* 0x000000ff05057290 */ /* 0x000fd8000fffe1ff */
.L_x_20:
[----:B0-----:R-:W-:-:S06]  /*0740*/  IMAD.WIDE R2, R7, 0x4, R8 ;  /* 0x0000000407027825 */ /* 0x001fcc00078e0208 */
[----:B------:R-:W2:Y:S01]  /*0750*/  LDG.E R3, desc[UR12][R2.64] ;  /* 0x0000000c02037981 */ /* 0x000ea2000c1e1900 */
[----:B------:R-:W-:Y:S01]  /*0760*/  UIADD3 UR5, UPT, UPT, UR5, 0x1, URZ ;  /* 0x0000000105057890 */ /* 0x000fe2000fffe0ff */
[----:B------:R-:W-:-:S03]  /*0770*/  IADD3 R7, PT, PT, R7, 0x1, RZ ;  /* 0x0000000107077810 */ /* 0x000fc60007ffe0ff */
[----:B------:R-:W-:Y:S01]  /*0780*/  UISETP.NE.AND UP0, UPT, UR5, URZ, UPT ;  /* 0x000000ff0500728c */ /* 0x000fe2000bf05270 */
[----:B--2---:R-:W-:-:S08]  /*0790*/  FADD R0, R3, R0 ;  /* 0x0000000003007221 */ /* 0x004fd00000000000 */
[----:B------:R-:W-:Y:S05]  /*07a0*/  BRA.U UP0, `(.L_x_20) ;  /* 0xfffffffd00e47547 */ /* 0x000fea000b83ffff */
.L_x_15:
[----:B------:R-:W0:Y:S08]  /*07b0*/  LDC.64 R2, c[0x0][0x3a0] ;  /* 0x0000e800ff027b82 */ /* 0x000e300000000a00 */
[----:B------:R-:W1:Y:S01]  /*07c0*/  LDC.64 R8, c[0x0][0x388] ;  /* 0x0000e200ff087b82 */ /* 0x000e620000000a00 */
[----:B0-----:R-:W-:-:S06]  /*07d0*/  IMAD.WIDE.U32 R2, R4, 0x4, R2 ;  /* 0x0000000404027825 */ /* 0x001fcc00078e0002 */
[----:B------:R-:W2:Y:S01]  /*07e0*/  LDG.E R3, desc[UR12][R2.64] ;  /* 0x0000000c02037981 */ /* 0x000ea2000c1e1900 */
[----:B------:R-:W-:-:S04]  /*07f0*/  IMAD R5, R4, UR11, R5 ;  /* 0x0000000b04057c24 */ /* 0x000fc8000f8e0205 */
[----:B------:R-:W-:-:S04]  /*0800*/  IMAD R5, R5, UR11, R6 ;  /* 0x0000000b05057c24 */ /* 0x000fc8000f8e0206 */
[----:B-1----:R-:W-:-:S04]  /*0810*/  IMAD.WIDE R4, R5, 0x4, R8 ;  /* 0x0000000405047825 */ /* 0x002fc800078e0208 */
[----:B--2---:R-:W-:-:S05]  /*0820*/  FADD R7, R3, R0 ;  /* 0x0000000003077221 */ /* 0x004fca0000000000 */
[----:B------:R-:W-:Y:S01]  /*0830*/  STG.E desc[UR12][R4.64], R7 ;  /* 0x0000000704007986 */ /* 0x000fe2000c10190c */
[----:B------:R-:W-:Y:S05]  /*0840*/  EXIT ;  /* 0x000000000000794d */ /* 0x000fea0003800000 */
.L_x_21:
        /* <DEDUP_REMOVED lines=11> */
.L_x_46:


//--------------------- .text._Z14conv_kernel_p1PfS_iS_iiiS_i --------------------------
	.section	.text._Z14conv_kernel_p1PfS_iS_iiiS_i,"ax",@progbits
	.align	128
        .global         _Z14conv_kernel_p1PfS_iS_iiiS_i
        .type           _Z14conv_kernel_p1PfS_iS_iiiS_i,@function
        .size           _Z14conv_kernel_p1PfS_iS_iiiS_i,(.L_x_47 - _Z14conv_kernel_p1PfS_iS_iiiS_i)
        .other          _Z14conv_kernel_p1PfS_iS_iiiS_i,@"STO_CUDA_ENTRY STV_DEFAULT"
_Z14conv_kernel_p1PfS_iS_iiiS_i:
.text._Z14conv_kernel_p1PfS_iS_iiiS_i:
[----:B------:R-:W-:Y:S01]  /*0000*/  LDC R1, c[0x0][0x37c] ;  /* 0x0000df00ff017b82 */ /* 0x000fe20000000800 */
[----:B------:R-:W0:Y:S07]  /*0010*/  S2R R12, SR_TID.X ;  /* 0x00000000000c7919 */ /* 0x000e2e0000002100 */
[----:B------:R-:W1:Y:S01]  /*0020*/  LDC.64 R2, c[0x0][0x3a0] ;  /* 0x0000e800ff027b82 */ /* 0x000e620000000a00 */
[----:B------:R-:W2:Y:S01]  /*0030*/  LDCU UR4, c[0x0][0x390] ;  /* 0x00007200ff0477ac */ /* 0x000ea20008000800 */
[----:B------:R-:W-:Y:S01]  /*0040*/  BSSY.RECONVERGENT B0, `(.L_x_22) ;  /* 0x000008f000007945 */ /* 0x000fe20003800200 */
[----:B------:R-:W0:Y:S01]  /*0050*/  S2R R11, SR_TID.Y ;  /* 0x00000000000b7919 */ /* 0x000e220000002200 */
[----:B------:R-:W3:Y:S01]  /*0060*/  LDCU.64 UR8, c[0x0][0x358] ;  /* 0x00006b00ff0877ac */ /* 0x000ee20008000a00 */
[----:B------:R-:W4:Y:S03]  /*0070*/  S2R R0, SR_CTAID.X ;  /* 0x0000000000007919 */ /* 0x000f260000002500 */
[----:B------:R-:W4:Y:S01]  /*0080*/  S2UR UR10, SR_CTAID.Y ;  /* 0x00000000000a79c3 */ /* 0x000f220000002600 */
[----:B0-----:R-:W-:-:S04]  /*0090*/  LOP3.LUT P0, RZ, R12, R11, RZ, 0xfc, !PT ;  /* 0x0000000b0cff7212 */ /* 0x001fc8000780fcff */
[----:B-1----:R-:W-:Y:S01]  /*00a0*/  ISETP.LT.OR P0, PT, R2, 0x1, P0 ;  /* 0x000000010200780c */ /* 0x002fe20000701670 */
[----:B----4-:R-:W-:Y:S01]  /*00b0*/  IMAD R10, R0, R3, UR10 ;  /* 0x0000000a000a7e24 */ /* 0x010fe2000f8e0203 */
[----:B--2---:R-:W-:-:S11]  /*00c0*/  IADD3 R3, PT, PT, -R2, UR4, RZ ;  /* 0x0000000402037c10 */ /* 0x004fd6000fffe1ff */
[----:B---3--:R-:W-:Y:S05]  /*00d0*/  @P0 BRA `(.L_x_23) ;  /* 0x0000000800140947 */ /* 0x008fea0003800000 */
[C---:B------:R-:W-:Y:S01]  /*00e0*/  IMAD R9, R2.reuse, R2, RZ ;  /* 0x0000000202097224 */ /* 0x040fe200078e02ff */
[C---:B------:R-:W-:Y:S01]  /*00f0*/  LOP3.LUT R15, R2.reuse, 0xf, RZ, 0xc0, !PT ;  /* 0x0000000f020f7812 */ /* 0x040fe200078ec0ff */
[----:B------:R-:W-:Y:S01]  /*0100*/  UMOV UR4, URZ ;  /* 0x000000ff00047c82 */ /* 0x000fe20008000000 */
[----:B------:R-:W-:Y:S01]  /*0110*/  LOP3.LUT R16, R2, 0x7, RZ, 0xc0, !PT ;  /* 0x0000000702107812 */ /* 0x000fe200078ec0ff */
[----:B------:R-:W-:Y:S01]  /*0120*/  IMAD R9, R10, R9, RZ ;  /* 0x000000090a097224 */ /* 0x000fe200078e02ff */
[C---:B------:R-:W-:Y:S02]  /*0130*/  LOP3.LUT R6, R2.reuse, 0x7ffffff0, RZ, 0xc0, !PT ;  /* 0x7ffffff002067812 */ /* 0x040fe400078ec0ff */
[----:B------:R-:W-:-:S07]  /*0140*/  LOP3.LUT R7, R2, 0x3, RZ, 0xc0, !PT ;  /* 0x0000000302077812 */ /* 0x000fce00078ec0ff */
.L_x_29:
[----:B0-----:R-:W0:Y:S01]  /*0150*/  LDCU UR5, c[0x0][0x3a0] ;  /* 0x00007400ff0577ac */ /* 0x001e220008000800 */
[----:B----4-:R-:W-:Y:S01]  /*0160*/  HFMA2 R13, -RZ, RZ, 0, 0 ;  /* 0x00000000ff0d7431 */ /* 0x010fe200000001ff */
[----:B------:R-:W-:Y:S01]  /*0170*/  UMOV UR7, UR4 ;  /* 0x0000000400077c82 */ /* 0x000fe20008000000 */
[----:B0-----:R-:W-:-:S04]  /*0180*/  MOV R2, UR5 ;  /* 0x0000000500027c02 */ /* 0x001fc80008000f00 */
[C---:B------:R-:W-:Y:S01]  /*0190*/  ISETP.GE.U32.AND P1, PT, R2.reuse, 0x10, PT ;  /* 0x000000100200780c */ /* 0x040fe20003f26070 */
[----:B---3--:R-:W-:Y:S01]  /*01a0*/  IMAD R8, R2, UR4, R9 ;  /* 0x0000000402087c24 */ /* 0x008fe2000f8e0209 */
[----:B------:R-:W-:-:S06]  /*01b0*/  UIADD3 UR4, UPT, UPT, UR4, 0x1, URZ ;  /* 0x0000000104047890 */ /* 0x000fcc000fffe0ff */
[----:B------:R-:W-:-:S05]  /*01c0*/  ISETP.NE.AND P0, PT, R2, UR4, PT ;  /* 0x0000000402007c0c */ /* 0x000fca000bf05270 */
[----:B-12---:R-:W-:Y:S08]  /*01d0*/  @!P1 BRA `(.L_x_24) ;  /* 0x0000000000b49947 */ /* 0x006ff00003800000 */
[----:B------:R-:W0:Y:S01]  /*01e0*/  S2UR UR6, SR_CgaCtaId ;  /* 0x00000000000679c3 */ /* 0x000e220000008800 */
[----:B------:R-:W-:Y:S01]  /*01f0*/  IMAD.MOV.U32 R13, RZ, RZ, RZ ;  /* 0x000000ffff0d7224 */ /* 0x000fe200078e00ff */
[----:B------:R-:W-:Y:S02]  /*0200*/  UMOV UR5, 0x400 ;  /* 0x0000040000057882 */ /* 0x000fe40000000000 */
[----:B0-----:R-:W-:-:S12]  /*0210*/  ULEA UR5, UR6, UR5, 0x18 ;  /* 0x0000000506057291 */ /* 0x001fd8000f8ec0ff */
.L_x_25:
[----:B0-----:R-:W0:Y:S01]  /*0220*/  LDC.64 R4, c[0x0][0x398] ;  /* 0x0000e600ff047b82 */ /* 0x001e220000000a00 */
[----:B------:R-:W-:-:S05]  /*0230*/  IADD3 R17, PT, PT, R8, R13, RZ ;  /* 0x0000000d08117210 */ /* 0x000fca0007ffe0ff */
[----:B0-----:R-:W-:-:S05]  /*0240*/  IMAD.WIDE R4, R17, 0x4, R4 ;  /* 0x0000000411047825 */ /* 0x001fca00078e0204 */
[----:B------:R-:W2:Y:S04]  /*0250*/  LDG.E R17, desc[UR8][R4.64] ;  /* 0x0000000804117981 */ /* 0x000ea8000c1e1900 */
[----:B------:R-:W3:Y:S04]  /*0260*/  LDG.E R19, desc[UR8][R4.64+0x4] ;  /* 0x0000040804137981 */ /* 0x000ee8000c1e1900 */
[----:B------:R-:W4:Y:S04]  /*0270*/  LDG.E R21, desc[UR8][R4.64+0x8] ;  /* 0x0000080804157981 */ /* 0x000f28000c1e1900 */
[----:B------:R-:W5:Y:S04]  /*0280*/  LDG.E R23, desc[UR8][R4.64+0xc] ;  /* 0x00000c0804177981 */ /* 0x000f68000c1e1900 */
[----:B------:R-:W5:Y:S01]  /*0290*/  LDG.E R25, desc[UR8][R4.64+0x10] ;  /* 0x0000100804197981 */ /* 0x000f62000c1e1900 */
[----:B------:R-:W-:-:S03]  /*02a0*/  IMAD R14, R2, UR7, R13 ;  /* 0x00000007020e7c24 */ /* 0x000fc6000f8e020d */
[----:B------:R-:W5:Y:S02]  /*02b0*/  LDG.E R27, desc[UR8][R4.64+0x14] ;  /* 0x00001408041b7981 */ /* 0x000f64000c1e1900 */
[----:B------:R-:W-:Y:S02]  /*02c0*/  LEA R14, R14, UR5, 0x2 ;  /* 0x000000050e0e7c11 */ /* 0x000fe4000f8e10ff */
[----:B------:R-:W5:Y:S04]  /*02d0*/  LDG.E R29, desc[UR8][R4.64+0x18] ;  /* 0x00001808041d7981 */ /* 0x000f68000c1e1900 */
[----:B------:R-:W5:Y:S04]  /*02e0*/  LDG.E R18, desc[UR8][R4.64+0x1c] ;  /* 0x00001c0804127981 */ /* 0x000f68000c1e1900 */
[----:B------:R-:W5:Y:S04]  /*02f0*/  LDG.E R20, desc[UR8][R4.64+0x20] ;  /* 0x0000200804147981 */ /* 0x000f68000c1e1900 */
[----:B------:R-:W5:Y:S04]  /*0300*/  LDG.E R22, desc[UR8][R4.64+0x24] ;  /* 0x0000240804167981 */ /* 0x000f68000c1e1900 */
[----:B------:R-:W5:Y:S04]  /*0310*/  LDG.E R24, desc[UR8][R4.64+0x28] ;  /* 0x0000280804187981 */ /* 0x000f68000c1e1900 */
[----:B--2---:R0:W-:Y:S04]  /*0320*/  STS [R14], R17 ;  /* 0x000000110e007388 */ /* 0x0041e80000000800 */
[----:B---3--:R1:W-:Y:S04]  /*0330*/  STS [R14+0x4], R19 ;  /* 0x000004130e007388 */ /* 0x0083e80000000800 */
[----:B----4-:R2:W-:Y:S04]  /*0340*/  STS [R14+0x8], R21 ;  /* 0x000008150e007388 */ /* 0x0105e80000000800 */
[----:B-----5:R3:W-:Y:S04]  /*0350*/  STS [R14+0xc], R23 ;  /* 0x00000c170e007388 */ /* 0x0207e80000000800 */
[----:B------:R4:W-:Y:S04]  /*0360*/  STS [R14+0x10], R25 ;  /* 0x000010190e007388 */ /* 0x0009e80000000800 */
[----:B0-----:R-:W5:Y:S04]  /*0370*/  LDG.E R17, desc[UR8][R4.64+0x2c] ;  /* 0x00002c0804117981 */ /* 0x001f68000c1e1900 */
[----:B-1----:R-:W5:Y:S04]  /*0380*/  LDG.E R19, desc[UR8][R4.64+0x30] ;  /* 0x0000300804137981 */ /* 0x002f68000c1e1900 */
[----:B--2---:R-:W2:Y:S04]  /*0390*/  LDG.E R21, desc[UR8][R4.64+0x34] ;  /* 0x0000340804157981 */ /* 0x004ea8000c1e1900 */
[----:B---3--:R-:W3:Y:S04]  /*03a0*/  LDG.E R23, desc[UR8][R4.64+0x38] ;  /* 0x0000380804177981 */ /* 0x008ee8000c1e1900 */
[----:B----4-:R-:W4:Y:S01]  /*03b0*/  LDG.E R25, desc[UR8][R4.64+0x3c] ;  /* 0x00003c0804197981 */ /* 0x010f22000c1e1900 */
[----:B------:R-:W-:-:S03]  /*03c0*/  IADD3 R13, PT, PT, R13, 0x10, RZ ;  /* 0x000000100d0d7810 */ /* 0x000fc60007ffe0ff */
[----:B------:R0:W-:Y:S04]  /*03d0*/  STS [R14+0x14], R27 ;  /* 0x0000141b0e007388 */ /* 0x0001e80000000800 */
[----:B------:R0:W-:Y:S04]  /*03e0*/  STS [R14+0x18], R29 ;  /* 0x0000181d0e007388 */ /* 0x0001e80000000800 */
[----:B------:R0:W-:Y:S04]  /*03f0*/  STS [R14+0x1c], R18 ;  /* 0x00001c120e007388 */ /* 0x0001e80000000800 */
[----:B------:R0:W-:Y:S04]  /*0400*/  STS [R14+0x20], R20 ;  /* 0x000020140e007388 */ /* 0x0001e80000000800 */
[----:B------:R0:W-:Y:S04]  /*0410*/  STS [R14+0x24], R22 ;  /* 0x000024160e007388 */ /* 0x0001e80000000800 */
[----:B------:R0:W-:Y:S01]  /*0420*/  STS [R14+0x28], R24 ;  /* 0x000028180e007388 */ /* 0x0001e20000000800 */
[----:B------:R-:W-:-:S03]  /*0430*/  ISETP.NE.AND P1, PT, R13, R6, PT ;  /* 0x000000060d00720c */ /* 0x000fc60003f25270 */
[----:B-----5:R0:W-:Y:S04]  /*0440*/  STS [R14+0x2c], R17 ;  /* 0x00002c110e007388 */ /* 0x0201e80000000800 */
[----:B------:R0:W-:Y:S04]  /*0450*/  STS [R14+0x30], R19 ;  /* 0x000030130e007388 */ /* 0x0001e80000000800 */
[----:B--2---:R0:W-:Y:S04]  /*0460*/  STS [R14+0x34], R21 ;  /* 0x000034150e007388 */ /* 0x0041e80000000800 */
[----:B---3--:R0:W-:Y:S04]  /*0470*/  STS [R14+0x38], R23 ;  /* 0x000038170e007388 */ /* 0x0081e80000000800 */
[----:B----4-:R0:W-:Y:S01]  /*0480*/  STS [R14+0x3c], R25 ;  /* 0x00003c190e007388 */ /* 0x0101e20000000800 */
[----:B------:R-:W-:Y:S05]  /*0490*/  @P1 BRA `(.L_x_25) ;  /* 0xfffffffc00601947 */ /* 0x000fea000383ffff */
[----:B------:R-:W-:-:S07]  /*04a0*/  IMAD.MOV.U32 R13, RZ, RZ, R6 ;  /* 0x000000ffff0d7224 */ /* 0x000fce00078e0006 */
.L_x_24:
[----:B------:R-:W-:-:S13]  /*04b0*/  ISETP.NE.AND P1, PT, R15, RZ, PT ;  /* 0x000000ff0f00720c */ /* 0x000fda0003f25270 */
[----:B------:R-:W-:Y:S05]  /*04c0*/  @!P1 BRA `(.L_x_26) ;  /* 0x0000000400149947 */ /* 0x000fea0003800000 */
[----:B------:R-:W-:Y:S02]  /*04d0*/  IADD3 R4, PT, PT, R15, -0x1, RZ ;  /* 0xffffffff0f047810 */ /* 0x000fe40007ffe0ff */
[----:B------:R-:W-:Y:S02]  /*04e0*/  ISETP.NE.AND P2, PT, R16, RZ, PT ;  /* 0x000000ff1000720c */ /* 0x000fe40003f45270 */
[----:B------:R-:W-:-:S13]  /*04f0*/  ISETP.GE.U32.AND P1, PT, R4, 0x7, PT ;  /* 0x000000070400780c */ /* 0x000fda0003f26070 */
[----:B------:R-:W-:Y:S05]  /*0500*/  @!P1 BRA `(.L_x_27) ;  /* 0x0000000000649947 */ /* 0x000fea0003800000 */
[----:B------:R-:W1:Y:S01]  /*0510*/  LDC.64 R4, c[0x0][0x398] ;  /* 0x0000e600ff047b82 */ /* 0x000e620000000a00 */
[----:B0-----:R-:W-:-:S05]  /*0520*/  IADD3 R17, PT, PT, R8, R13, RZ ;  /* 0x0000000d08117210 */ /* 0x001fca0007ffe0ff */
[----:B-1----:R-:W-:-:S05]  /*0530*/  IMAD.WIDE R4, R17, 0x4, R4 ;  /* 0x0000000411047825 */ /* 0x002fca00078e0204 */
        /* <DEDUP_REMOVED lines=8> */
[----:B------:R-:W-:Y:S01]  /*05c0*/  MOV R21, 0x400 ;  /* 0x0000040000157802 */ /* 0x000fe20000000f00 */
[----:B------:R-:W-:Y:S01]  /*05d0*/  IMAD R17, R2, UR7, R13 ;  /* 0x0000000702117c24 */ /* 0x000fe2000f8e020d */
[----:B------:R-:W-:Y:S01]  /*05e0*/  IADD3 R13, PT, PT, R13, 0x8, RZ ;  /* 0x000000080d0d7810 */ /* 0x000fe20007ffe0ff */
[----:B------:R-:W0:Y:S02]  /*05f0*/  S2R R23, SR_CgaCtaId ;  /* 0x0000000000177919 */ /* 0x000e240000008800 */
[----:B0-----:R-:W-:-:S05]  /*0600*/  LEA R21, R23, R21, 0x18 ;  /* 0x0000001517157211 */ /* 0x001fca00078ec0ff */
[----:B------:R-:W-:-:S05]  /*0610*/  IMAD R17, R17, 0x4, R21 ;  /* 0x0000000411117824 */ /* 0x000fca00078e0215 */
[----:B--2---:R1:W-:Y:S04]  /*0620*/  STS [R17], R14 ;  /* 0x0000000e11007388 */ /* 0x0043e80000000800 */
[----:B---3--:R1:W-:Y:S04]  /*0630*/  STS [R17+0x4], R18 ;  /* 0x0000041211007388 */ /* 0x0083e80000000800 */
[----:B----4-:R1:W-:Y:S04]  /*0640*/  STS [R17+0x8], R20 ;  /* 0x0000081411007388 */ /* 0x0103e80000000800 */
[----:B-----5:R1:W-:Y:S04]  /*0650*/  STS [R17+0xc], R22 ;  /* 0x00000c1611007388 */ /* 0x0203e80000000800 */
[----:B------:R1:W-:Y:S04]  /*0660*/  STS [R17+0x10], R24 ;  /* 0x0000101811007388 */ /* 0x0003e80000000800 */
[----:B------:R1:W-:Y:S04]  /*0670*/  STS [R17+0x14], R26 ;  /* 0x0000141a11007388 */ /* 0x0003e80000000800 */
[----:B------:R1:W-:Y:S04]  /*0680*/  STS [R17+0x18], R28 ;  /* 0x0000181c11007388 */ /* 0x0003e80000000800 */
[----:B------:R1:W-:Y:S02]  /*0690*/  STS [R17+0x1c], R19 ;  /* 0x00001c1311007388 */ /* 0x0003e40000000800 */
.L_x_27:
[----:B------:R-:W-:Y:S05]  /*06a0*/  @!P2 BRA `(.L_x_26) ;  /* 0x00000000009ca947 */ /* 0x000fea0003800000 */
[----:B------:R-:W-:Y:S02]  /*06b0*/  IADD3 R4, PT, PT, R16, -0x1, RZ ;  /* 0xffffffff10047810 */ /* 0x000fe40007ffe0ff */
[----:B------:R-:W-:Y:S02]  /*06c0*/  ISETP.NE.AND P2, PT, R7, RZ, PT ;  /* 0x000000ff0700720c */ /* 0x000fe40003f45270 */
[----:B------:R-:W-:-:S13]  /*06d0*/  ISETP.GE.U32.AND P1, PT, R4, 0x3, PT ;  /* 0x000000030400780c */ /* 0x000fda0003f26070 */
[----:B------:R-:W-:Y:S05]  /*06e0*/  @!P1 BRA `(.L_x_28) ;  /* 0x0000000000449947 */ /* 0x000fea0003800000 */
[----:B------:R-:W2:Y:S01]  /*06f0*/  LDC.64 R4, c[0x0][0x398] ;  /* 0x0000e600ff047b82 */ /* 0x000ea20000000a00 */
[----:B01----:R-:W-:-:S04]  /*0700*/  IMAD.IADD R17, R8, 0x1, R13 ;  /* 0x0000000108117824 */ /* 0x003fc800078e020d */
[----:B--2---:R-:W-:-:S05]  /*0710*/  IMAD.WIDE R4, R17, 0x4, R4 ;  /* 0x0000000411047825 */ /* 0x004fca00078e0204 */
[----:B------:R-:W2:Y:S04]  /*0720*/  LDG.E R14, desc[UR8][R4.64] ;  /* 0x00000008040e7981 */ /* 0x000ea8000c1e1900 */
[----:B------:R-:W3:Y:S04]  /*0730*/  LDG.E R20, desc[UR8][R4.64+0x4] ;  /* 0x0000040804147981 */ /* 0x000ee8000c1e1900 */
[----:B------:R-:W4:Y:S04]  /*0740*/  LDG.E R22, desc[UR8][R4.64+0x8] ;  /* 0x0000080804167981 */ /* 0x000f28000c1e1900 */
[----:B------:R-:W5:Y:S01]  /*0750*/  LDG.E R24, desc[UR8][R4.64+0xc] ;  /* 0x00000c0804187981 */ /* 0x000f62000c1e1900 */
[----:B------:R-:W-:Y:S01]  /*0760*/  MOV R18, 0x400 ;  /* 0x0000040000127802 */ /* 0x000fe20000000f00 */
[----:B------:R-:W-:Y:S01]  /*0770*/  IMAD R17, R2, UR7, R13 ;  /* 0x0000000702117c24 */ /* 0x000fe2000f8e020d */
[----:B------:R-:W-:Y:S01]  /*0780*/  IADD3 R13, PT, PT, R13, 0x4, RZ ;  /* 0x000000040d0d7810 */ /* 0x000fe20007ffe0ff */
[----:B------:R-:W0:Y:S02]  /*0790*/  S2R R19, SR_CgaCtaId ;  /* 0x0000000000137919 */ /* 0x000e240000008800 */
[----:B0-----:R-:W-:-:S04]  /*07a0*/  LEA R18, R19, R18, 0x18 ;  /* 0x0000001213127211 */ /* 0x001fc800078ec0ff */
[----:B------:R-:W-:-:S05]  /*07b0*/  LEA R17, R17, R18, 0x2 ;  /* 0x0000001211117211 */ /* 0x000fca00078e10ff */
[----:B--2---:R2:W-:Y:S04]  /*07c0*/  STS [R17], R14 ;  /* 0x0000000e11007388 */ /* 0x0045e80000000800 */
[----:B---3--:R2:W-:Y:S04]  /*07d0*/  STS [R17+0x4], R20 ;  /* 0x0000041411007388 */ /* 0x0085e80000000800 */
[----:B----4-:R2:W-:Y:S04]  /*07e0*/  STS [R17+0x8], R22 ;  /* 0x0000081611007388 */ /* 0x0105e80000000800 */
[----:B-----5:R2:W-:Y:S02]  /*07f0*/  STS [R17+0xc], R24 ;  /* 0x00000c1811007388 */ /* 0x0205e40000000800 */
.L_x_28:
[----:B------:R-:W-:Y:S05]  /*0800*/  @!P2 BRA `(.L_x_26) ;  /* 0x000000000044a947 */ /* 0x000fea0003800000 */
[----:B------:R-:W3:Y:S01]  /*0810*/  LDC.64 R4, c[0x0][0x398] ;  /* 0x0000e600ff047b82 */ /* 0x000ee20000000a00 */
[----:B012---:R-:W-:-:S04]  /*0820*/  IMAD.IADD R17, R8, 0x1, R13 ;  /* 0x0000000108117824 */ /* 0x007fc800078e020d */
[----:B---3--:R-:W-:-:S05]  /*0830*/  IMAD.WIDE R4, R17, 0x4, R4 ;  /* 0x0000000411047825 */ /* 0x008fca00078e0204 */
[----:B------:R-:W2:Y:S01]  /*0840*/  LDG.E R8, desc[UR8][R4.64] ;  /* 0x0000000804087981 */ /* 0x000ea2000c1e1900 */
[----:B------:R-:W-:Y:S01]  /*0850*/  MOV R14, 0x400 ;  /* 0x00000400000e7802 */ /* 0x000fe20000000f00 */
[----:B------:R-:W-:Y:S01]  /*0860*/  IMAD R13, R2, UR7, R13 ;  /* 0x00000007020d7c24 */ /* 0x000fe2000f8e020d */
[----:B------:R-:W-:Y:S01]  /*0870*/  ISETP.NE.AND P1, PT, R7, 0x1, PT ;  /* 0x000000010700780c */ /* 0x000fe20003f25270 */
[----:B------:R-:W0:Y:S02]  /*0880*/  S2R R17, SR_CgaCtaId ;  /* 0x0000000000117919 */ /* 0x000e240000008800 */
[----:B0-----:R-:W-:-:S04]  /*0890*/  LEA R14, R17, R14, 0x18 ;  /* 0x0000000e110e7211 */ /* 0x001fc800078ec0ff */
[----:B------:R-:W-:-:S05]  /*08a0*/  LEA R17, R13, R14, 0x2 ;  /* 0x0000000e0d117211 */ /* 0x000fca00078e10ff */
[----:B--2---:R3:W-:Y:S01]  /*08b0*/  STS [R17], R8 ;  /* 0x0000000811007388 */ /* 0x0047e20000000800 */
[----:B------:R-:W-:Y:S05]  /*08c0*/  @!P1 BRA `(.L_x_26) ;  /* 0x0000000000149947 */ /* 0x000fea0003800000 */
[----:B------:R-:W-:Y:S01]  /*08d0*/  ISETP.NE.AND P1, PT, R7, 0x2, PT ;  /* 0x000000020700780c */ /* 0x000fe20003f25270 */
[----:B---3--:R-:W2:-:S12]  /*08e0*/  LDG.E R8, desc[UR8][R4.64+0x4] ;  /* 0x0000040804087981 */ /* 0x008e98000c1e1900 */
[----:B------:R-:W3:Y:S04]  /*08f0*/  @P1 LDG.E R13, desc[UR8][R4.64+0x8] ;  /* 0x00000808040d1981 */ /* 0x000ee8000c1e1900 */
[----:B--2---:R4:W-:Y:S04]  /*0900*/  STS [R17+0x4], R8 ;  /* 0x0000040811007388 */ /* 0x0049e80000000800 */
[----:B---3--:R4:W-:Y:S02]  /*0910*/  @P1 STS [R17+0x8], R13 ;  /* 0x0000080d11001388 */ /* 0x0089e40000000800 */
.L_x_26:
[----:B------:R-:W-:Y:S05]  /*0920*/  @P0 BRA `(.L_x_29) ;  /* 0xfffffff800080947 */ /* 0x000fea000383ffff */
.L_x_23:
[----:B------:R-:W-:Y:S05]  /*0930*/  BSYNC.RECONVERGENT B0 ;  /* 0x0000000000007941 */ /* 0x000fea0003800200 */
.L_x_22:
[----:B------:R-:W5:Y:S01]  /*0940*/  LDC R4, c[0x0][0x3a4] ;  /* 0x0000e900ff047b82 */ /* 0x000f620000000800 */
[----:B------:R-:W0:Y:S07]  /*0950*/  LDCU UR4, c[0x0][0x3a8] ;  /* 0x00007500ff0477ac */ /* 0x000e2e0008000800 */
[----:B------:R-:W-:Y:S01]  /*0960*/  BAR.SYNC.DEFER_BLOCKING 0x0 ;  /* 0x0000000000007b1d */ /* 0x000fe20000010000 */
[----:B0-----:R-:W-:Y:S02]  /*0970*/  ISETP.GE.AND P0, PT, R0, UR4, PT ;  /* 0x0000000400007c0c */ /* 0x001fe4000bf06270 */
[----:B------:R-:W-:-:S02]  /*0980*/  VIMNMX R0, PT, PT, R12, R11, !PT ;  /* 0x0000000b0c007248 */ /* 0x000fc40007fe0100 */
[----:B-----5:R-:W-:-:S04]  /*0990*/  ISETP.LE.OR P0, PT, R4, UR10, P0 ;  /* 0x0000000a04007c0c */ /* 0x020fc80008703670 */
[----:B------:R-:W-:-:S13]  /*09a0*/  ISETP.GT.OR P0, PT, R0, R3, P0 ;  /* 0x000000030000720c */ /* 0x000fda0000704670 */
[----:B------:R-:W-:Y:S05]  /*09b0*/  @P0 EXIT ;  /* 0x000000000000094d */ /* 0x000fea0003800000 */
[----:B------:R-:W-:Y:S01]  /*09c0*/  ISETP.GE.AND P0, PT, R2, 0x1, PT ;  /* 0x000000010200780c */ /* 0x000fe20003f06270 */
[----:B------:R-:W-:Y:S01]  /*09d0*/  BSSY.RECONVERGENT B0, `(.L_x_30) ;  /* 0x00000b5000007945 */ /* 0x000fe20003800200 */
[----:B------:R-:W-:-:S11]  /*09e0*/  MOV R9, RZ ;  /* 0x000000ff00097202 */ /* 0x000fd60000000f00 */
[----:B------:R-:W-:Y:S05]  /*09f0*/  @!P0 BRA `(.L_x_31) ;  /* 0x0000000800c88947 */ /* 0x000fea0003800000 */
[----:B------:R-:W0:Y:S01]  /*0a00*/  LDC R5, c[0x0][0x390] ;  /* 0x0000e400ff057b82 */ /* 0x000e220000000800 */
[C---:B---34-:R-:W-:Y:S01]  /*0a10*/  LOP3.LUT R8, R2.reuse, 0x7ffffff0, RZ, 0xc0, !PT ;  /* 0x7ffffff002087812 */ /* 0x058fe200078ec0ff */
[----:B------:R-:W-:Y:S01]  /*0a20*/  HFMA2 R9, -RZ, RZ, 0, 0 ;  /* 0x00000000ff097431 */ /* 0x000fe200000001ff */
[C---:B------:R-:W-:Y:S01]  /*0a30*/  LOP3.LUT R16, R2.reuse, 0xf, RZ, 0xc0, !PT ;  /* 0x0000000f02107812 */ /* 0x040fe200078ec0ff */
[C---:B------:R-:W-:Y:S01]  /*0a40*/  IMAD.SHL.U32 R6, R2.reuse, 0x4, RZ ;  /* 0x0000000402067824 */ /* 0x040fe200078e00ff */
[C---:B------:R-:W-:Y:S01]  /*0a50*/  LOP3.LUT R15, R2.reuse, 0x7, RZ, 0xc0, !PT ;  /* 0x00000007020f7812 */ /* 0x040fe200078ec0ff */
[----:B------:R-:W-:Y:S01]  /*0a60*/  IMAD.MOV R3, RZ, RZ, -R8 ;  /* 0x000000ffff037224 */ /* 0x000fe200078e0a08 */
[----:B-12---:R-:W-:Y:S02]  /*0a70*/  LOP3.LUT R14, R2, 0x3, RZ, 0xc0, !PT ;  /* 0x00000003020e7812 */ /* 0x006fe400078ec0ff */
[----:B------:R-:W-:Y:S01]  /*0a80*/  MOV R7, RZ ;  /* 0x000000ff00077202 */ /* 0x000fe20000000f00 */
[----:B0-----:R-:W-:-:S07]  /*0a90*/  IMAD R0, R5, UR10, R12 ;  /* 0x0000000a05007c24 */ /* 0x001fce000f8e020c */
.L_x_41:
[----:B------:R-:W0:Y:S01]  /*0aa0*/  LDCU UR5, c[0x0][0x3a0] ;  /* 0x00007400ff0577ac */ /* 0x000e220008000800 */
[----:B------:R-:W-:Y:S01]  /*0ab0*/  IADD3 R4, PT, PT, R0, R7, RZ ;  /* 0x0000000700047210 */ /* 0x000fe20007ffe0ff */
[----:B------:R-:W-:Y:S01]  /*0ac0*/  IMAD.MOV.U32 R18, RZ, RZ, RZ ;  /* 0x000000ffff127224 */ /* 0x000fe200078e00ff */
[----:B------:R-:W1:Y:S01]  /*0ad0*/  LDCU UR4, c[0x0][0x390] ;  /* 0x00007200ff0477ac */ /* 0x000e620008000800 */
[----:B0-----:R-:W-:-:S04]  /*0ae0*/  MOV R2, UR5 ;  /* 0x0000000500027c02 */ /* 0x001fc80008000f00 */
[----:B------:R-:W-:Y:S01]  /*0af0*/  ISETP.GE.U32.AND P0, PT, R2, 0x10, PT ;  /* 0x000000100200780c */ /* 0x000fe20003f06070 */
[----:B-1----:R-:W-:-:S12]  /*0b00*/  IMAD R13, R4, UR4, R11 ;  /* 0x00000004040d7c24 */ /* 0x002fd8000f8e020b */
[----:B------:R-:W-:Y:S05]  /*0b10*/  @!P0 BRA `(.L_x_32) ;  /* 0x0000000400048947 */ /* 0x000fea0003800000 */
[----:B------:R-:W0:Y:S01]  /*0b20*/  S2UR UR5, SR_CgaCtaId ;  /* 0x00000000000579c3 */ /* 0x000e220000008800 */
[----:B------:R-:W-:Y:S01]  /*0b30*/  UMOV UR4, 0x400 ;  /* 0x0000040000047882 */ /* 0x000fe20000000000 */
[----:B------:R-:W-:Y:S01]  /*0b40*/  BSSY.RECONVERGENT B1, `(.L_x_33) ;  /* 0x000003d000017945 */ /* 0x000fe20003800200 */
[----:B------:R-:W-:Y:S02]  /*0b50*/  MOV R17, R13 ;  /* 0x0000000d00117202 */ /* 0x000fe40000000f00 */
[----:B------:R-:W-:Y:S01]  /*0b60*/  MOV R19, R3 ;  /* 0x0000000300137202 */ /* 0x000fe20000000f00 */
[----:B0-----:R-:W-:-:S06]  /*0b70*/  ULEA UR4, UR5, UR4, 0x18 ;  /* 0x0000000405047291 */ /* 0x001fcc000f8ec0ff */
[----:B------:R-:W-:-:S04]  /*0b80*/  IMAD R18, R6, R7, UR4 ;  /* 0x0000000406127e24 */ /* 0x000fc8000f8e0207 */
[----:B------:R-:W-:-:S07]  /*0b90*/  VIADD R18, R18, 0x20 ;  /* 0x0000002012127836 */ /* 0x000fce0000000000 */
.L_x_34:
[----:B------:R-:W0:Y:S01]  /*0ba0*/  LDC.64 R4, c[0x0][0x380] ;  /* 0x0000e000ff047b82 */ /* 0x000e220000000a00 */
[----:B------:R-:W1:Y:S04]  /*0bb0*/  LDS R23, [R18+-0x20] ;  /* 0xffffe00012177984 */ /* 0x000e680000000800 */
[----:B------:R-:W2:Y:S04]  /*0bc0*/  LDS R25, [R18+-0x1c] ;  /* 0xffffe40012197984 */ /* 0x000ea80000000800 */
[----:B------:R-:W-:Y:S01]  /*0bd0*/  LDS R27, [R18] ;  /* 0x00000000121b7984 */ /* 0x000fe20000000800 */
[----:B0-----:R-:W-:-:S05]  /*0be0*/  IMAD.WIDE R4, R17, 0x4, R4 ;  /* 0x0000000411047825 */ /* 0x001fca00078e0204 */
[----:B------:R-:W1:Y:S04]  /*0bf0*/  LDG.E R24, desc[UR8][R4.64] ;  /* 0x0000000804187981 */ /* 0x000e68000c1e1900 */
[----:B------:R-:W2:Y:S04]  /*0c00*/  LDG.E R26, desc[UR8][R4.64+0x4] ;  /* 0x00000408041a7981 */ /* 0x000ea8000c1e1900 */
[----:B------:R-:W3:Y:S04]  /*0c10*/  LDG.E R22, desc[UR8][R4.64+0x8] ;  /* 0x0000080804167981 */ /* 0x000ee8000c1e1900 */
[----:B------:R-:W4:Y:S04]  /*0c20*/  LDG.E R20, desc[UR8][R4.64+0xc] ;  /* 0x00000c0804147981 */ /* 0x000f28000c1e1900 */
[----:B------:R-:W5:Y:S01]  /*0c30*/  LDG.E R21, desc[UR8][R4.64+0x10] ;  /* 0x0000100804157981 */ /* 0x000f62000c1e1900 */
[----:B-1----:R-:W-:-:S03]  /*0c40*/  FFMA R23, R24, R23, R9 ;  /* 0x0000001718177223 */ /* 0x002fc60000000009 */
[----:B------:R-:W5:Y:S01]  /*0c50*/  LDG.E R9, desc[UR8][R4.64+0x14] ;  /* 0x0000140804097981 */ /* 0x000f62000c1e1900 */
[----:B--2---:R-:W-:-:S03]  /*0c60*/  FFMA R25, R26, R25, R23 ;  /* 0x000000191a197223 */ /* 0x004fc60000000017 */
[----:B------:R-:W2:Y:S04]  /*0c70*/  LDG.E R24, desc[UR8][R4.64+0x18] ;  /* 0x0000180804187981 */ /* 0x000ea8000c1e1900 */
[----:B------:R-:W3:Y:S04]  /*0c80*/  LDS R26, [R18+-0x18] ;  /* 0xffffe800121a7984 */ /* 0x000ee80000000800 */
[----:B------:R-:W2:Y:S01]  /*0c90*/  LDG.E R23, desc[UR8][R4.64+0x1c] ;  /* 0x00001c0804177981 */ /* 0x000ea2000c1e1900 */
[----:B---3--:R-:W-:-:S03]  /*0ca0*/  FFMA R25, R22, R26, R25 ;  /* 0x0000001a16197223 */ /* 0x008fc60000000019 */
[----:B------:R-:W3:Y:S04]  /*0cb0*/  LDG.E R22, desc[UR8][R4.64+0x20] ;  /* 0x0000200804167981 */ /* 0x000ee8000c1e1900 */
[----:B------:R-:W4:Y:S02]  /*0cc0*/  LDS R26, [R18+-0x14] ;  /* 0xffffec00121a7984 */ /* 0x000f240000000800 */
[----:B----4-:R-:W-:Y:S02]  /*0cd0*/  FFMA R20, R20, R26, R25 ;  /* 0x0000001a14147223 */ /* 0x010fe40000000019 */
[----:B------:R-:W5:Y:S02]  /*0ce0*/  LDS R25, [R18+-0x10] ;  /* 0xfffff00012197984 */ /* 0x000f640000000800 */
[----:B-----5:R-:W-:-:S02]  /*0cf0*/  FFMA R26, R21, R25, R20 ;  /* 0x00000019151a7223 */ /* 0x020fc40000000014 */
[----:B------:R-:W0:Y:S04]  /*0d00*/  LDS R21, [R18+-0xc] ;  /* 0xfffff40012157984 */ /* 0x000e280000000800 */
[----:B------:R-:W4:Y:S04]  /*0d10*/  LDG.E R20, desc[UR8][R4.64+0x24] ;  /* 0x0000240804147981 */ /* 0x000f28000c1e1900 */
[----:B------:R-:W2:Y:S01]  /*0d20*/  LDS R25, [R18+-0x8] ;  /* 0xfffff80012197984 */ /* 0x000ea20000000800 */
[----:B0-----:R-:W-:-:S03]  /*0d30*/  FFMA R21, R9, R21, R26 ;  /* 0x0000001509157223 */ /* 0x001fc6000000001a */
[----:B------:R-:W0:Y:S04]  /*0d40*/  LDS R26, [R18+-0x4] ;  /* 0xfffffc00121a7984 */ /* 0x000e280000000800 */
[----:B------:R-:W5:Y:S01]  /*0d50*/  LDG.E R9, desc[UR8][R4.64+0x28] ;  /* 0x0000280804097981 */ /* 0x000f62000c1e1900 */
[----:B--2---:R-:W-:-:S03]  /*0d60*/  FFMA R24, R24, R25, R21 ;  /* 0x0000001918187223 */ /* 0x004fc60000000015 */
[----:B------:R-:W2:Y:S01]  /*0d70*/  LDG.E R21, desc[UR8][R4.64+0x2c] ;  /* 0x00002c0804157981 */ /* 0x000ea2000c1e1900 */
[----:B0-----:R-:W-:-:S03]  /*0d80*/  FFMA R25, R23, R26, R24 ;  /* 0x0000001a17197223 */ /* 0x001fc60000000018 */
[----:B------:R-:W2:Y:S04]  /*0d90*/  LDG.E R23, desc[UR8][R4.64+0x30] ;  /* 0x0000300804177981 */ /* 0x000ea8000c1e1900 */
[----:B------:R-:W2:Y:S01]  /*0da0*/  LDG.E R24, desc[UR8][R4.64+0x34] ;  /* 0x0000340804187981 */ /* 0x000ea2000c1e1900 */
[----:B---3--:R-:W-:-:S03]  /*0db0*/  FFMA R27, R22, R27, R25 ;  /* 0x0000001b161b7223 */ /* 0x008fc60000000019 */
[----:B------:R-:W3:Y:S04]  /*0dc0*/  LDG.E R22, desc[UR8][R4.64+0x38] ;  /* 0x0000380804167981 */ /* 0x000ee8000c1e1900 */
[----:B------:R-:W3:Y:S01]  /*0dd0*/  LDG.E R25, desc[UR8][R4.64+0x3c] ;  /* 0x00003c0804197981 */ /* 0x000ee2000c1e1900 */
[----:B------:R-:W-:Y:S01]  /*0de0*/  IADD3 R19, PT, PT, R19, 0x10, RZ ;  /* 0x0000001013137810 */ /* 0x000fe20007ffe0ff */
[----:B------:R-:W-:Y:S02]  /*0df0*/  VIADD R17, R17, 0x10 ;  /* 0x0000001011117836 */ /* 0x000fe40000000000 */
[----:B------:R-:W4:Y:S01]  /*0e00*/  LDS R26, [R18+0x4] ;  /* 0x00000400121a7984 */ /* 0x000f220000000800 */
[----:B------:R-:W-:Y:S01]  /*0e10*/  ISETP.NE.AND P0, PT, R19, RZ, PT ;  /* 0x000000ff1300720c */ /* 0x000fe20003f05270 */
[----:B----4-:R-:W-:-:S02]  /*0e20*/  FFMA R20, R20, R26, R27 ;  /* 0x0000001a14147223 */ /* 0x010fc4000000001b */
[----:B------:R-:W5:Y:S04]  /*0e30*/  LDS R26, [R18+0x8] ;  /* 0x00000800121a7984 */ /* 0x000f680000000800 */
[----:B------:R-:W2:Y:S01]  /*0e40*/  LDS R27, [R18+0xc] ;  /* 0x00000c00121b7984 */ /* 0x000ea20000000800 */
[----:B-----5:R-:W-:-:S03]  /*0e50*/  FFMA R20, R9, R26, R20 ;  /* 0x0000001a09147223 */ /* 0x020fc60000000014 */
[----:B------:R-:W0:Y:S01]  /*0e60*/  LDS R9, [R18+0x10] ;  /* 0x0000100012097984 */ /* 0x000e220000000800 */
[----:B--2---:R-:W-:-:S03]  /*0e70*/  FFMA R20, R21, R27, R20 ;  /* 0x0000001b15147223 */ /* 0x004fc60000000014 */
[----:B------:R-:W1:Y:S04]  /*0e80*/  LDS R26, [R18+0x14] ;  /* 0x00001400121a7984 */ /* 0x000e680000000800 */
[----:B------:R-:W3:Y:S04]  /*0e90*/  LDS R21, [R18+0x18] ;  /* 0x0000180012157984 */ /* 0x000ee80000000800 */
[----:B------:R2:W4:Y:S02]  /*0ea0*/  LDS R27, [R18+0x1c] ;  /* 0x00001c00121b7984 */ /* 0x0005240000000800 */
[----:B--2---:R-:W-:Y:S01]  /*0eb0*/  IADD3 R18, PT, PT, R18, 0x40, RZ ;  /* 0x0000004012127810 */ /* 0x004fe20007ffe0ff */
[----:B0-----:R-:W-:-:S04]  /*0ec0*/  FFMA R9, R23, R9, R20 ;  /* 0x0000000917097223 */ /* 0x001fc80000000014 */
[----:B-1----:R-:W-:-:S04]  /*0ed0*/  FFMA R9, R24, R26, R9 ;  /* 0x0000001a18097223 */ /* 0x002fc80000000009 */
[----:B---3--:R-:W-:-:S04]  /*0ee0*/  FFMA R22, R22, R21, R9 ;  /* 0x0000001516167223 */ /* 0x008fc80000000009 */
[----:B----4-:R-:W-:Y:S01]  /*0ef0*/  FFMA R9, R25, R27, R22 ;  /* 0x0000001b19097223 */ /* 0x010fe20000000016 */
[----:B------:R-:W-:Y:S06]  /*0f00*/  @P0 BRA `(.L_x_34) ;  /* 0xfffffffc00240947 */ /* 0x000fec000383ffff */
[----:B------:R-:W-:Y:S05]  /*0f10*/  BSYNC.RECONVERGENT B1 ;  /* 0x0000000000017941 */ /* 0x000fea0003800200 */
.L_x_33:
[----:B------:R-:W-:-:S07]  /*0f20*/  MOV R18, R8 ;  /* 0x0000000800127202 */ /* 0x000fce0000000f00 */
.L_x_32:
[----:B------:R-:W-:Y:S01]  /*0f30*/  ISETP.NE.AND P0, PT, R16, RZ, PT ;  /* 0x000000ff1000720c */ /* 0x000fe20003f05270 */
[----:B------:R-:W-:-:S12]  /*0f40*/  BSSY.RECONVERGENT B1, `(.L_x_35) ;  /* 0x000005a000017945 */ /* 0x000fd80003800200 */
[----:B------:R-:W-:Y:S05]  /*0f50*/  @!P0 BRA `(.L_x_36) ;  /* 0x0000000400608947 */ /* 0x000fea0003800000 */
[----:B------:R-:W-:Y:S01]  /*0f60*/  IADD3 R4, PT, PT, R16, -0x1, RZ ;  /* 0xffffffff10047810 */ /* 0x000fe20007ffe0ff */
[----:B------:R-:W-:Y:S01]  /*0f70*/  BSSY.RECONVERGENT B2, `(.L_x_37) ;  /* 0x0000025000027945 */ /* 0x000fe20003800200 */
[----:B------:R-:W-:Y:S02]  /*0f80*/  ISETP.NE.AND P1, PT, R15, RZ, PT ;  /* 0x000000ff0f00720c */ /* 0x000fe40003f25270 */
[----:B------:R-:W-:-:S13]  /*0f90*/  ISETP.GE.U32.AND P0, PT, R4, 0x7, PT ;  /* 0x000000070400780c */ /* 0x000fda0003f06070 */
[----:B------:R-:W-:Y:S05]  /*0fa0*/  @!P0 BRA `(.L_x_38) ;  /* 0x0000000000848947 */ /* 0x000fea0003800000 */
[----:B------:R-:W0:Y:S01]  /*0fb0*/  LDC.64 R4, c[0x0][0x380] ;  /* 0x0000e000ff047b82 */ /* 0x000e220000000a00 */
[----:B------:R-:W-:-:S04]  /*0fc0*/  IMAD.IADD R17, R13, 0x1, R18 ;  /* 0x000000010d117824 */ /* 0x000fc800078e0212 */
        /* <DEDUP_REMOVED lines=8> */
[----:B------:R0:W5:Y:S01]  /*1050*/  LDG.E R24, desc[UR8][R4.64+0x1c] ;  /* 0x00001c0804187981 */ /* 0x000162000c1e1900 */
[----:B------:R-:W1:Y:S01]  /*1060*/  S2UR UR5, SR_CgaCtaId ;  /* 0x00000000000579c3 */ /* 0x000e620000008800 */
[----:B------:R-:W-:Y:S01]  /*1070*/  UMOV UR4, 0x400 ;  /* 0x0000040000047882 */ /* 0x000fe20000000000 */
[----:B------:R-:W-:Y:S01]  /*1080*/  IMAD R25, R7, R2, R18 ;  /* 0x0000000207197224 */ /* 0x000fe200078e0212 */
[----:B------:R-:W-:Y:S01]  /*1090*/  IADD3 R18, PT, PT, R18, 0x8, RZ ;  /* 0x0000000812127810 */ /* 0x000fe20007ffe0ff */
[----:B-1----:R-:W-:-:S06]  /*10a0*/  ULEA UR4, UR5, UR4, 0x18 ;  /* 0x0000000405047291 */ /* 0x002fcc000f8ec0ff */
[----:B------:R-:W-:-:S05]  /*10b0*/  LEA R25, R25, UR4, 0x2 ;  /* 0x0000000419197c11 */ /* 0x000fca000f8e10ff */
[----:B------:R-:W2:Y:S04]  /*10c0*/  LDS R27, [R25] ;  /* 0x00000000191b7984 */ /* 0x000ea80000000800 */
[----:B0-----:R-:W-:Y:S04]  /*10d0*/  LDS R5, [R25+0xc] ;  /* 0x00000c0019057984 */ /* 0x001fe80000000800 */
[----:B------:R-:W-:Y:S01]  /*10e0*/  LDS R4, [R25+0x10] ;  /* 0x0000100019047984 */ /* 0x000fe20000000800 */
[----:B--2---:R-:W-:-:S03]  /*10f0*/  FFMA R26, R26, R27, R9 ;  /* 0x0000001b1a1a7223 */ /* 0x004fc60000000009 */
[----:B------:R-:W3:Y:S04]  /*1100*/  LDS R9, [R25+0x4] ;  /* 0x0000040019097984 */ /* 0x000ee80000000800 */
[----:B------:R-:W4:Y:S01]  /*1110*/  LDS R27, [R25+0x8] ;  /* 0x00000800191b7984 */ /* 0x000f220000000800 */
[----:B---3--:R-:W-:-:S03]  /*1120*/  FFMA R9, R23, R9, R26 ;  /* 0x0000000917097223 */ /* 0x008fc6000000001a */
[----:B------:R-:W-:Y:S01]  /*1130*/  LDS R23, [R25+0x18] ;  /* 0x0000180019177984 */ /* 0x000fe20000000800 */
[----:B----4-:R-:W-:-:S03]  /*1140*/  FFMA R22, R22, R27, R9 ;  /* 0x0000001b16167223 */ /* 0x010fc60000000009 */
[----:B------:R-:W0:Y:S01]  /*1150*/  LDS R9, [R25+0x14] ;  /* 0x0000140019097984 */ /* 0x000e220000000800 */
[----:B-----5:R-:W-:-:S03]  /*1160*/  FFMA R22, R17, R5, R22 ;  /* 0x0000000511167223 */ /* 0x020fc60000000016 */
[----:B------:R-:W1:Y:S01]  /*1170*/  LDS R26, [R25+0x1c] ;  /* 0x00001c00191a7984 */ /* 0x000e620000000800 */
[----:B------:R-:W-:-:S04]  /*1180*/  FFMA R21, R21, R4, R22 ;  /* 0x0000000415157223 */ /* 0x000fc80000000016 */
[----:B0-----:R-:W-:-:S04]  /*1190*/  FFMA R20, R20, R9, R21 ;  /* 0x0000000914147223 */ /* 0x001fc80000000015 */
[----:B------:R-:W-:-:S04]  /*11a0*/  FFMA R19, R19, R23, R20 ;  /* 0x0000001713137223 */ /* 0x000fc80000000014 */
[----:B-1----:R-:W-:-:S07]  /*11b0*/  FFMA R9, R24, R26, R19 ;  /* 0x0000001a18097223 */ /* 0x002fce0000000013 */
.L_x_38:
[----:B------:R-:W-:Y:S05]  /*11c0*/  BSYNC.RECONVERGENT B2 ;  /* 0x0000000000027941 */ /* 0x000fea0003800200 */
.L_x_37:
        /* <DEDUP_REMOVED lines=12> */
[----:B------:R-:W5:Y:S01]  /*1290*/  LDG.E R26, desc[UR8][R4.64+0xc] ;  /* 0x00000c08041a7981 */ /* 0x000f62000c1e1900 */
[----:B------:R-:W0:Y:S01]  /*12a0*/  S2UR UR5, SR_CgaCtaId ;  /* 0x00000000000579c3 */ /* 0x000e220000008800 */
[----:B------:R-:W-:Y:S01]  /*12b0*/  UMOV UR4, 0x400 ;  /* 0x0000040000047882 */ /* 0x000fe20000000000 */
[----:B------:R-:W-:Y:S01]  /*12c0*/  IMAD R17, R7, R2, R18 ;  /* 0x0000000207117224 */ /* 0x000fe200078e0212 */
[----:B------:R-:W-:Y:S01]  /*12d0*/  IADD3 R18, PT, PT, R18, 0x4, RZ ;  /* 0x0000000412127810 */ /* 0x000fe20007ffe0ff */
[----:B0-----:R-:W-:-:S06]  /*12e0*/  ULEA UR4, UR5, UR4, 0x18 ;  /* 0x0000000405047291 */ /* 0x001fcc000f8ec0ff */
[----:B------:R-:W-:-:S05]  /*12f0*/  LEA R17, R17, UR4, 0x2 ;  /* 0x0000000411117c11 */ /* 0x000fca000f8e10ff */
[----:B------:R-:W2:Y:S04]  /*1300*/  LDS R19, [R17] ;  /* 0x0000000011137984 */ /* 0x000ea80000000800 */
[----:B------:R-:W3:Y:S04]  /*1310*/  LDS R21, [R17+0x4] ;  /* 0x0000040011157984 */ /* 0x000ee80000000800 */
[----:B------:R-:W4:Y:S04]  /*1320*/  LDS R23, [R17+0x8] ;  /* 0x0000080011177984 */ /* 0x000f280000000800 */
[----:B------:R-:W5:Y:S01]  /*1330*/  LDS R25, [R17+0xc] ;  /* 0x00000c0011197984 */ /* 0x000f620000000800 */
[----:B--2---:R-:W-:-:S04]  /*1340*/  FFMA R19, R20, R19, R9 ;  /* 0x0000001314137223 */ /* 0x004fc80000000009 */
[----:B---3--:R-:W-:-:S04]  /*1350*/  FFMA R19, R22, R21, R19 ;  /* 0x0000001516137223 */ /* 0x008fc80000000013 */
[----:B----4-:R-:W-:-:S04]  /*1360*/  FFMA R19, R24, R23, R19 ;  /* 0x0000001718137223 */ /* 0x010fc80000000013 */
[----:B-----5:R-:W-:-:S07]  /*1370*/  FFMA R9, R26, R25, R19 ;  /* 0x000000191a097223 */ /* 0x020fce0000000013 */
.L_x_40:
[----:B------:R-:W-:Y:S05]  /*1380*/  BSYNC.RECONVERGENT B2 ;  /* 0x0000000000027941 */ /* 0x000fea0003800200 */
.L_x_39:
[----:B------:R-:W-:Y:S05]  /*1390*/  @!P1 BRA `(.L_x_36) ;  /* 0x0000000000509947 */ /* 0x000fea0003800000 */
[----:B------:R-:W0:Y:S01]  /*13a0*/  LDC.64 R4, c[0x0][0x380] ;  /* 0x0000e000ff047b82 */ /* 0x000e220000000a00 */
[----:B------:R-:W-:-:S05]  /*13b0*/  IADD3 R13, PT, PT, R13, R18, RZ ;  /* 0x000000120d0d7210 */ /* 0x000fca0007ffe0ff */
[----:B0-----:R-:W-:-:S05]  /*13c0*/  IMAD.WIDE R4, R13, 0x4, R4 ;  /* 0x000000040d047825 */ /* 0x001fca00078e0204 */
[----:B------:R-:W2:Y:S01]  /*13d0*/  LDG.E R20, desc[UR8][R4.64] ;  /* 0x0000000804147981 */ /* 0x000ea2000c1e1900 */
[----:B------:R-:W0:Y:S01]  /*13e0*/  S2UR UR5, SR_CgaCtaId ;  /* 0x00000000000579c3 */ /* 0x000e220000008800 */
[----:B------:R-:W-:Y:S01]  /*13f0*/  UMOV UR4, 0x400 ;  /* 0x0000040000047882 */ /* 0x000fe20000000000 */
[----:B------:R-:W-:Y:S01]  /*1400*/  IMAD R13, R7, R2, R18 ;  /* 0x00000002070d7224 */ /* 0x000fe200078e0212 */
[----:B------:R-:W-:Y:S01]  /*1410*/  ISETP.NE.AND P0, PT, R14, 0x1, PT ;  /* 0x000000010e00780c */ /* 0x000fe20003f05270 */
[----:B0-----:R-:W-:-:S06]  /*1420*/  ULEA UR4, UR5, UR4, 0x18 ;  /* 0x0000000405047291 */ /* 0x001fcc000f8ec0ff */
[----:B------:R-:W-:-:S05]  /*1430*/  LEA R19, R13, UR4, 0x2 ;  /* 0x000000040d137c11 */ /* 0x000fca000f8e10ff */
[----:B------:R-:W2:Y:S02]  /*1440*/  LDS R13, [R19] ;  /* 0x00000000130d7984 */ /* 0x000ea40000000800 */
[----:B--2---:R-:W-:Y:S01]  /*1450*/  FFMA R9, R20, R13, R9 ;  /* 0x0000000d14097223 */ /* 0x004fe20000000009 */
[----:B------:R-:W-:Y:S06]  /*1460*/  @!P0 BRA `(.L_x_36) ;  /* 0x00000000001c8947 */ /* 0x000fec0003800000 */
[----:B------:R-:W-:Y:S01]  /*1470*/  ISETP.NE.AND P0, PT, R14, 0x2, PT ;  /* 0x000000020e00780c */ /* 0x000fe20003f05270 */
[----:B------:R-:W2:Y:S04]  /*1480*/  LDG.E R18, desc[UR8][R4.64+0x4] ;  /* 0x0000040804127981 */ /* 0x000ea8000c1e1900 */
[----:B------:R-:W2:Y:S08]  /*1490*/  LDS R13, [R19+0x4] ;  /* 0x00000400130d7984 */ /* 0x000eb00000000800 */
[----:B------:R-:W3:Y:S04]  /*14a0*/  @P0 LDG.E R20, desc[UR8][R4.64+0x8] ;  /* 0x0000080804140981 */ /* 0x000ee8000c1e1900 */
[----:B------:R-:W3:Y:S01]  /*14b0*/  @P0 LDS R17, [R19+0x8] ;  /* 0x0000080013110984 */ /* 0x000ee20000000800 */
[----:B--2---:R-:W-:-:S04]  /*14c0*/  FFMA R9, R18, R13, R9 ;  /* 0x0000000d12097223 */ /* 0x004fc80000000009 */
[----:B---3--:R-:W-:-:S07]  /*14d0*/  @P0 FFMA R9, R20, R17, R9 ;  /* 0x0000001114090223 */ /* 0x008fce0000000009 */
.L_x_36:
[----:B------:R-:W-:Y:S05]  /*14e0*/  BSYNC.RECONVERGENT B1 ;  /* 0x0000000000017941 */ /* 0x000fea0003800200 */
.L_x_35:
[----:B------:R-:W-:-:S04]  /*14f0*/  IADD3 R7, PT, PT, R7, 0x1, RZ ;  /* 0x0000000107077810 */ /* 0x000fc80007ffe0ff */
[----:B------:R-:W-:-:S13]  /*1500*/  ISETP.NE.AND P0, PT, R7, R2, PT ;  /* 0x000000020700720c */ /* 0x000fda0003f05270 */
[----:B------:R-:W-:Y:S05]  /*1510*/  @P0 BRA `(.L_x_41) ;  /* 0xfffffff400600947 */ /* 0x000fea000383ffff */
.L_x_31:
[----:B------:R-:W-:Y:S05]  /*1520*/  BSYNC.RECONVERGENT B0 ;  /* 0x0000000000007941 */ /* 0x000fea0003800200 */
.L_x_30:
[----:B------:R-:W0:Y:S01]  /*1530*/  LDCU UR4, c[0x0][0x3b8] ;  /* 0x00007700ff0477ac */ /* 0x000e220008000800 */
[----:B------:R-:W5:Y:S01]  /*1540*/  LDC R7, c[0x0][0x390] ;  /* 0x0000e400ff077b82 */ /* 0x000f620000000800 */
[----:B0-----:R-:W-:Y:S01]  /*1550*/  UISETP.NE.AND UP0, UPT, UR4, URZ, UPT ;  /* 0x000000ff0400728c */ /* 0x001fe2000bf05270 */
[----:B-----5:R-:W-:-:S08]  /*1560*/  IADD3 R7, PT, PT, R7, 0x1, -R2 ;  /* 0x0000000107077810 */ /* 0x020fd00007ffe802 */
[----:B------:R-:W-:Y:S05]  /*1570*/  BRA.U UP0, `(.L_x_42) ;  /* 0x0000000100247547 */ /* 0x000fea000b800000 */
[----:B------:R-:W0:Y:S01]  /*1580*/  LDCU UR4, c[0x0][0x3a8] ;  /* 0x00007500ff0477ac */ /* 0x000e220008000800 */
[----:B------:R-:W5:Y:S01]  /*1590*/  LDC.64 R2, c[0x0][0x388] ;  /* 0x0000e200ff027b82 */ /* 0x000f620000000a00 */
[----:B------:R-:W-:Y:S01]  /*15a0*/  IMAD R11, R12, R7, R11 ;  /* 0x000000070c0b7224 */ /* 0x000fe200078e020b */
[----:B------:R-:W0:Y:S02]  /*15b0*/  LDCU UR5, c[0x0][0x3a4] ;  /* 0x00007480ff0577ac */ /* 0x000e240008000800 */
[----:B0-----:R-:W-:-:S06]  /*15c0*/  UIMAD UR4, UR5, UR4, URZ ;  /* 0x00000004050472a4 */ /* 0x001fcc000f8e02ff */
[----:B------:R-:W-:-:S04]  /*15d0*/  IMAD R11, R11, UR4, R10 ;  /* 0x000000040b0b7c24 */ /* 0x000fc8000f8e020a */
[----:B-----5:R-:W-:-:S05]  /*15e0*/  IMAD.WIDE R2, R11, 0x4, R2 ;  /* 0x000000040b027825 */ /* 0x020fca00078e0202 */
[----:B------:R-:W-:Y:S01]  /*15f0*/  STG.E desc[UR8][R2.64], R9 ;  /* 0x0000000902007986 */ /* 0x000fe2000c101908 */
[----:B------:R-:W-:Y:S05]  /*1600*/  EXIT ;  /* 0x000000000000794d */ /* 0x000fea0003800000 */
.L_x_42:
[----:B------:R-:W0:Y:S08]  /*1610*/  LDC.64 R2, c[0x0][0x3b0] ;  /* 0x0000ec00ff027b82 */ /* 0x000e300000000a00 */
[----:B------:R-:W5:Y:S01]  /*1620*/  LDC.64 R4, c[0x0][0x388] ;  /* 0x0000e200ff047b82 */ /* 0x000f620000000a00 */
[----:B0-----:R-:W-:-:S06]  /*1630*/  IMAD.WIDE R2, R10, 0x4, R2 ;  /* 0x000000040a027825 */ /* 0x001fcc00078e0202 */
[----:B------:R-:W2:Y:S01]  /*1640*/  LDG.E R2, desc[UR8][R2.64] ;  /* 0x0000000802027981 */ /* 0x000ea2000c1e1900 */
[----:B------:R-:W-:-:S04]  /*1650*/  IMAD R10, R10, R7, R12 ;  /* 0x000000070a0a7224 */ /* 0x000fc800078e020c */
[----:B------:R-:W-:-:S04]  /*1660*/  IMAD R11, R10, R7, R11 ;  /* 0x000000070a0b7224 */ /* 0x000fc800078e020b */
[----:B-----5:R-:W-:-:S04]  /*1670*/  IMAD.WIDE R4, R11, 0x4, R4 ;  /* 0x000000040b047825 */ /* 0x020fc800078e0204 */
[----:B--2---:R-:W-:-:S05]  /*1680*/  FADD R9, R2, R9 ;  /* 0x0000000902097221 */ /* 0x004fca0000000000 */
[----:B------:R-:W-:Y:S01]  /*1690*/  STG.E desc[UR8][R4.64], R9 ;  /* 0x0000000904007986 */ /* 0x000fe2000c101908 */
[----:B------:R-:W-:Y:S05]  /*16a0*/  EXIT ;  /* 0x000000000000794d */ /* 0x000fea0003800000 */
.L_x_43:
        /* <DEDUP_REMOVED lines=13> */
.L_x_47:


//--------------------- .nv.shared.reserved.0     --------------------------
	.section	.nv.shared.reserved.0,"aw",@nobits
	.weak		__nv_reservedSMEM_offset_0_alias
	.size		__nv_reservedSMEM_offset_0_alias, 0, 64
	.other		__nv_reservedSMEM_offset_0_alias,@"STO_CUDA_RESERVED_SHARED STV_DEFAULT"
__nv_reservedSMEM_offset_0_alias:
	.zero		0
	.zero		64


//--------------------- .nv.shared._Z14conv_kernel_p1PfS_iS_iiiS_i --------------------------
	.section	.nv.shared._Z14conv_kernel_p1PfS_iS_iiiS_i,"aw",@nobits
	.sectionflags	@""
	.align	4
.nv.shared._Z14conv_kernel_p1PfS_iS_iiiS_i:
	.zero		1124


//--------------------- .nv.constant0._Z9fc_kernelPfS_S_S_ii --------------------------
	.section	.nv.constant0._Z9fc_kernelPfS_S_S_ii,"a",@progbits
	.sectionflags	@""
	.align	4
.nv.constant0._Z9fc_kernelPfS_S_S_ii:
	.zero		936


//--------------------- .nv.constant0._Z14maxpool_kernelPfS_iiii --------------------------
	.section	.nv.constant0._Z14maxpool_kernelPfS_iiii,"a",@progbits
	.sectionflags	@""
	.align	4
.nv.constant0._Z14maxpool_kernelPfS_iiii:
	.zero		928


//--------------------- .nv.constant0._Z14conv_kernel_p2PfS_iiiS_ --------------------------
	.section	.nv.constant0._Z14conv_kernel_p2PfS_iiiS_,"a",@progbits
	.sectionflags	@""
	.align	4
.nv.constant0._Z14conv_kernel_p2PfS_iiiS_:
	.zero		936


//--------------------- .nv.constant0._Z14conv_kernel_p1PfS_iS_iiiS_i --------------------------
	.section	.nv.constant0._Z14conv_kernel_p1PfS_iS_iiiS_i,"a",@progbits
	.sectionflags	@""
	.align	4
.nv.constant0._Z14conv_kernel_p1PfS_iS_iiiS_i:
	.zero		956


//--------------------- SYMBOLS --------------------------

	.type		.nv.reservedSmem.offset0,@object
	.size		.nv.reservedSmem.offset0,0x4
	.type		.nv.reservedSmem.cap,@object
	.size		.nv.reservedSmem.cap,0x4
